	.headerflags	@"EF_CUDA_TEXMODE_UNIFIED EF_CUDA_64BIT_ADDRESS EF_CUDA_ACCELERATORS EF_CUDA_SM90 EF_CUDA_VIRTUAL_SM(EF_CUDA_SM90)"
	.elftype	@"ET_EXEC"


//--------------------- .nv.info                  --------------------------
	.section	.nv.info,"",@"SHT_CUDA_INFO"
	.align	4


	//----- nvinfo : EIATTR_REGCOUNT
	.align		4
        /*0000*/ 	.byte	0x04, 0x2f
        /*0002*/ 	.short	(.L_2 - .L_1)
	.align		4
.L_1:
        /*0004*/ 	.word	index@(_attn_fwd)
        /*0008*/ 	.word	0x000000d9


	//----- nvinfo : EIATTR_FRAME_SIZE
	.align		4
.L_2:
        /*000c*/ 	.byte	0x04, 0x11
        /*000e*/ 	.short	(.L_4 - .L_3)
	.align		4
.L_3:
        /*0010*/ 	.word	index@(_attn_fwd)
        /*0014*/ 	.word	0x00000000


	//----- nvinfo : EIATTR_MIN_STACK_SIZE
	.align		4
.L_4:
        /*0018*/ 	.byte	0x04, 0x12
        /*001a*/ 	.short	(.L_6 - .L_5)
	.align		4
.L_5:
        /*001c*/ 	.word	index@(_attn_fwd)
        /*0020*/ 	.word	0x00000000
.L_6:


//--------------------- .nv.info._attn_fwd        --------------------------
	.section	.nv.info._attn_fwd,"",@"SHT_CUDA_INFO"
	.sectionflags	@""
	.align	4


	//----- nvinfo : EIATTR_CUDA_API_VERSION
	.align		4
        /*0000*/ 	.byte	0x04, 0x37
        /*0002*/ 	.short	(.L_8 - .L_7)
.L_7:
        /*0004*/ 	.word	0x00000080


	//----- nvinfo : EIATTR_KPARAM_INFO
	.align		4
.L_8:
        /*0008*/ 	.byte	0x04, 0x17
        /*000a*/ 	.short	(.L_10 - .L_9)
.L_9:
        /*000c*/ 	.word	0x00000000
        /*0010*/ 	.short	0x0013
        /*0012*/ 	.short	0x0068
        /*0014*/ 	.byte	0x00, 0xf4, 0x21, 0x00


	//----- nvinfo : EIATTR_KPARAM_INFO
	.align		4
.L_10:
        /*0018*/ 	.byte	0x04, 0x17
        /*001a*/ 	.short	(.L_12 - .L_11)
.L_11:
        /*001c*/ 	.word	0x00000000
        /*0020*/ 	.short	0x0012
        /*0022*/ 	.short	0x0060
        /*0024*/ 	.byte	0x00, 0xf0, 0x11, 0x00


	//----- nvinfo : EIATTR_KPARAM_INFO
	.align		4
.L_12:
        /*0028*/ 	.byte	0x04, 0x17
        /*002a*/ 	.short	(.L_14 - .L_13)
.L_13:
        /*002c*/ 	.word	0x00000000
        /*0030*/ 	.short	0x0011
        /*0032*/ 	.short	0x005c
        /*0034*/ 	.byte	0x00, 0xf0, 0x11, 0x00


	//----- nvinfo : EIATTR_KPARAM_INFO
	.align		4
.L_14:
        /*0038*/ 	.byte	0x04, 0x17
        /*003a*/ 	.short	(.L_16 - .L_15)
.L_15:
        /*003c*/ 	.word	0x00000000
        /*0040*/ 	.short	0x0010
        /*0042*/ 	.short	0x0058
        /*0044*/ 	.byte	0x00, 0xf0, 0x11, 0x00


	//----- nvinfo : EIATTR_KPARAM_INFO
	.align		4
.L_16:
        /*0048*/ 	.byte	0x04, 0x17
        /*004a*/ 	.short	(.L_18 - .L_17)
.L_17:
        /*004c*/ 	.word	0x00000000
        /*0050*/ 	.short	0x000f
        /*0052*/ 	.short	0x0054
        /*0054*/ 	.byte	0x00, 0xf0, 0x11, 0x00


	//----- nvinfo : EIATTR_KPARAM_INFO
	.align		4
.L_18:
        /*0058*/ 	.byte	0x04, 0x17
        /*005a*/ 	.short	(.L_20 - .L_19)
.L_19:
        /*005c*/ 	.word	0x00000000
        /*0060*/ 	.short	0x000e
        /*0062*/ 	.short	0x0050
        /*0064*/ 	.byte	0x00, 0xf0, 0x11, 0x00


	//----- nvinfo : EIATTR_KPARAM_INFO
	.align		4
.L_20:
        /*0068*/ 	.byte	0x04, 0x17
        /*006a*/ 	.short	(.L_22 - .L_21)
.L_21:
        /*006c*/ 	.word	0x00000000
        /*0070*/ 	.short	0x000d
        /*0072*/ 	.short	0x004c
        /*0074*/ 	.byte	0x00, 0xf0, 0x11, 0x00


	//----- nvinfo : EIATTR_KPARAM_INFO
	.align		4
.L_22:
        /*0078*/ 	.byte	0x04, 0x17
        /*007a*/ 	.short	(.L_24 - .L_23)
.L_23:
        /*007c*/ 	.word	0x00000000
        /*0080*/ 	.short	0x000c
        /*0082*/ 	.short	0x0048
        /*0084*/ 	.byte	0x00, 0xf0, 0x11, 0x00


	//----- nvinfo : EIATTR_KPARAM_INFO
	.align		4
.L_24:
        /*0088*/ 	.byte	0x04, 0x17
        /*008a*/ 	.short	(.L_26 - .L_25)
.L_25:
        /*008c*/ 	.word	0x00000000
        /*0090*/ 	.short	0x000b
        /*0092*/ 	.short	0x0044
        /*0094*/ 	.byte	0x00, 0xf0, 0x11, 0x00


	//----- nvinfo : EIATTR_KPARAM_INFO
	.align		4
.L_26:
        /*0098*/ 	.byte	0x04, 0x17
        /*009a*/ 	.short	(.L_28 - .L_27)
.L_27:
        /*009c*/ 	.word	0x00000000
        /*00a0*/ 	.short	0x000a
        /*00a2*/ 	.short	0x0040
        /*00a4*/ 	.byte	0x00, 0xf0, 0x11, 0x00


	//----- nvinfo : EIATTR_KPARAM_INFO
	.align		4
.L_28:
        /*00a8*/ 	.byte	0x04, 0x17
        /*00aa*/ 	.short	(.L_30 - .L_29)
.L_29:
        /*00ac*/ 	.word	0x00000000
        /*00b0*/ 	.short	0x0009
        /*00b2*/ 	.short	0x003c
        /*00b4*/ 	.byte	0x00, 0xf0, 0x11, 0x00


	//----- nvinfo : EIATTR_KPARAM_INFO
	.align		4
.L_30:
        /*00b8*/ 	.byte	0x04, 0x17
        /*00ba*/ 	.short	(.L_32 - .L_31)
.L_31:
        /*00bc*/ 	.word	0x00000000
        /*00c0*/ 	.short	0x0008
        /*00c2*/ 	.short	0x0038
        /*00c4*/ 	.byte	0x00, 0xf0, 0x11, 0x00


	//----- nvinfo : EIATTR_KPARAM_INFO
	.align		4
.L_32:
        /*00c8*/ 	.byte	0x04, 0x17
        /*00ca*/ 	.short	(.L_34 - .L_33)
.L_33:
        /*00cc*/ 	.word	0x00000000
        /*00d0*/ 	.short	0x0007
        /*00d2*/ 	.short	0x0034
        /*00d4*/ 	.byte	0x00, 0xf0, 0x11, 0x00


	//----- nvinfo : EIATTR_KPARAM_INFO
	.align		4
.L_34:
        /*00d8*/ 	.byte	0x04, 0x17
        /*00da*/ 	.short	(.L_36 - .L_35)
.L_35:
        /*00dc*/ 	.word	0x00000000
        /*00e0*/ 	.short	0x0006
        /*00e2*/ 	.short	0x0030
        /*00e4*/ 	.byte	0x00, 0xf0, 0x11, 0x00


	//----- nvinfo : EIATTR_KPARAM_INFO
	.align		4
.L_36:
        /*00e8*/ 	.byte	0x04, 0x17
        /*00ea*/ 	.short	(.L_38 - .L_37)
.L_37:
        /*00ec*/ 	.word	0x00000000
        /*00f0*/ 	.short	0x0005
        /*00f2*/ 	.short	0x0028
        /*00f4*/ 	.byte	0x00, 0xf4, 0x21, 0x00


	//----- nvinfo : EIATTR_KPARAM_INFO
	.align		4
.L_38:
        /*00f8*/ 	.byte	0x04, 0x17
        /*00fa*/ 	.short	(.L_40 - .L_39)
.L_39:
        /*00fc*/ 	.word	0x00000000
        /*0100*/ 	.short	0x0004
        /*0102*/ 	.short	0x0020
        /*0104*/ 	.byte	0x00, 0xf4, 0x21, 0x00


	//----- nvinfo : EIATTR_KPARAM_INFO
	.align		4
.L_40:
        /*0108*/ 	.byte	0x04, 0x17
        /*010a*/ 	.short	(.L_42 - .L_41)
.L_41:
        /*010c*/ 	.word	0x00000000
        /*0110*/ 	.short	0x0003
        /*0112*/ 	.short	0x0018
        /*0114*/ 	.byte	0x00, 0xf0, 0x11, 0x00


	//----- nvinfo : EIATTR_KPARAM_INFO
	.align		4
.L_42:
        /*0118*/ 	.byte	0x04, 0x17
        /*011a*/ 	.short	(.L_44 - .L_43)
.L_43:
        /*011c*/ 	.word	0x00000000
        /*0120*/ 	.short	0x0002
        /*0122*/ 	.short	0x0010
        /*0124*/ 	.byte	0x00, 0xf4, 0x21, 0x00


	//----- nvinfo : EIATTR_KPARAM_INFO
	.align		4
.L_44:
        /*0128*/ 	.byte	0x04, 0x17
        /*012a*/ 	.short	(.L_46 - .L_45)
.L_45:
        /*012c*/ 	.word	0x00000000
        /*0130*/ 	.short	0x0001
        /*0132*/ 	.short	0x0008
        /*0134*/ 	.byte	0x00, 0xf4, 0x21, 0x00


	//----- nvinfo : EIATTR_KPARAM_INFO
	.align		4
.L_46:
        /*0138*/ 	.byte	0x04, 0x17
        /*013a*/ 	.short	(.L_48 - .L_47)
.L_47:
        /*013c*/ 	.word	0x00000000
        /*0140*/ 	.short	0x0000
        /*0142*/ 	.short	0x0000
        /*0144*/ 	.byte	0x00, 0xf4, 0x21, 0x00


	//----- nvinfo : EIATTR_SPARSE_MMA_MASK
	.align		4
.L_48:
        /*0148*/ 	.byte	0x03, 0x50
        /*014a*/ 	.short	0x0000


	//----- nvinfo : EIATTR_MAXREG_COUNT
	.align		4
        /*014c*/ 	.byte	0x03, 0x1b
        /*014e*/ 	.short	0x00ff


	//----- nvinfo : EIATTR_COOP_GROUP_MASK_REGIDS
	.align		4
        /*0150*/ 	.byte	0x04, 0x29
        /*0152*/ 	.short	(.L_50 - .L_49)


	//   ....[0]....
.L_49:
        /*0154*/ 	.word	0xffffffff


	//   ....[1]....
        /*0158*/ 	.word	0xffffffff


	//   ....[2]....
        /*015c*/ 	.word	0xffffffff


	//   ....[3]....
        /*0160*/ 	.word	0xffffffff


	//   ....[4]....
        /*0164*/ 	.word	0xffffffff


	//   ....[5]....
        /*0168*/ 	.word	0xffffffff


	//   ....[6]....
        /*016c*/ 	.word	0xffffffff


	//   ....[7]....
        /*0170*/ 	.word	0xffffffff


	//   ....[8]....
        /*0174*/ 	.word	0xffffffff


	//   ....[9]....
        /*0178*/ 	.word	0xffffffff


	//   ....[10]....
        /*017c*/ 	.word	0xffffffff


	//   ....[11]....
        /*0180*/ 	.word	0xffffffff


	//   ....[12]....
        /*0184*/ 	.word	0xffffffff


	//   ....[13]....
        /*0188*/ 	.word	0xffffffff


	//   ....[14]....
        /*018c*/ 	.word	0xffffffff


	//   ....[15]....
        /*0190*/ 	.word	0xffffffff


	//----- nvinfo : EIATTR_COOP_GROUP_INSTR_OFFSETS
	.align		4
.L_50:
        /*0194*/ 	.byte	0x04, 0x28
        /*0196*/ 	.short	(.L_52 - .L_51)


	//   ....[0]....
.L_51:
        /*0198*/ 	.word	0x00001c00


	//   ....[1]....
        /*019c*/ 	.word	0x00001c30


	//   ....[2]....
        /*01a0*/ 	.word	0x00001e30


	//   ....[3]....
        /*01a4*/ 	.word	0x00001f20


	//   ....[4]....
        /*01a8*/ 	.word	0x000022b0


	//   ....[5]....
        /*01ac*/ 	.word	0x00002320


	//   ....[6]....
        /*01b0*/ 	.word	0x000025f0


	//   ....[7]....
        /*01b4*/ 	.word	0x00002700


	//   ....[8]....
        /*01b8*/ 	.word	0x00002ef0


	//   ....[9]....
        /*01bc*/ 	.word	0x00003180


	//   ....[10]....
        /*01c0*/ 	.word	0x000033b0


	//   ....[11]....
        /*01c4*/ 	.word	0x000034a0


	//   ....[12]....
        /*01c8*/ 	.word	0x00003500


	//   ....[13]....
        /*01cc*/ 	.word	0x00003530


	//   ....[14]....
        /*01d0*/ 	.word	0x00003540


	//   ....[15]....
        /*01d4*/ 	.word	0x00003560


	//----- nvinfo : EIATTR_EXIT_INSTR_OFFSETS
	.align		4
.L_52:
        /*01d8*/ 	.byte	0x04, 0x1c
        /*01da*/ 	.short	(.L_54 - .L_53)


	//   ....[0]....
.L_53:
        /*01dc*/ 	.word	0x00005cd0


	//----- nvinfo : EIATTR_REQNTID
	.align		4
.L_54:
        /*01e0*/ 	.byte	0x04, 0x10
        /*01e2*/ 	.short	(.L_56 - .L_55)
.L_55:
        /*01e4*/ 	.word	0x00000100
        /*01e8*/ 	.word	0x00000001
        /*01ec*/ 	.word	0x00000001


	//----- nvinfo : EIATTR_CBANK_PARAM_SIZE
	.align		4
.L_56:
        /*01f0*/ 	.byte	0x03, 0x19
        /*01f2*/ 	.short	0x0070


	//----- nvinfo : EIATTR_PARAM_CBANK
	.align		4
        /*01f4*/ 	.byte	0x04, 0x0a
        /*01f6*/ 	.short	(.L_58 - .L_57)
	.align		4
.L_57:
        /*01f8*/ 	.word	index@(.nv.constant0._attn_fwd)
        /*01fc*/ 	.short	0x0210
        /*01fe*/ 	.short	0x0070


	//----- nvinfo : EIATTR_SW_WAR
	.align		4
.L_58:
        /*0200*/ 	.byte	0x04, 0x36
        /*0202*/ 	.short	(.L_60 - .L_59)
.L_59:
        /*0204*/ 	.word	0x00000008
.L_60:


//--------------------- .nv.callgraph             --------------------------
	.section	.nv.callgraph,"",@"SHT_CUDA_CALLGRAPH"
	.align	4
	.sectionentsize	8
	.align		4
        /*0000*/ 	.word	0x00000000
	.align		4
        /*0004*/ 	.word	0xffffffff
	.align		4
        /*0008*/ 	.word	0x00000000
	.align		4
        /*000c*/ 	.word	0xfffffffe
	.align		4
        /*0010*/ 	.word	0x00000000
	.align		4
        /*0014*/ 	.word	0xfffffffd
	.align		4
        /*0018*/ 	.word	0x00000000
	.align		4
        /*001c*/ 	.word	0xfffffffc


//--------------------- .nv.constant4             --------------------------
	.section	.nv.constant4,"a",@progbits
	.align	8
	.align		8
.nv.constant4:
        /*0000*/ 	.dword	_$_str


//--------------------- .text._attn_fwd           --------------------------
	.section	.text._attn_fwd,"ax",@progbits
	.sectionflags	@"SHF_BARRIERS=1"
	.align	128
        .global         _attn_fwd
        .type           _attn_fwd,@function
        .size           _attn_fwd,(.L_x_2 - _attn_fwd)
        .other          _attn_fwd,@"STO_CUDA_ENTRY STV_DEFAULT"
_attn_fwd:
.text._attn_fwd:
[----:B------:R-:W1:Y:S08]  /*0000*/  LDC R1, c[0x0][0x28] ;  /* 0x00000a00ff017b82 */ /* 0x000e700000000800 */
[----:B------:R-:W2:Y:S01]  /*0010*/  LDC R11, c[0x0][0x270] ;  /* 0x00009c00ff0b7b82 */ /* 0x000ea20000000800 */
[----:B------:R-:W3:Y:S01]  /*0020*/  S2R R0, SR_CTAID.Y ;  /* 0x0000000000007919 */ /* 0x000ee20000002600 */
[----:B------:R-:W-:Y:S01]  /*0030*/  ULDC.64 UR4, c[0x0][0x240] ;  /* 0x0000900000047ab9 */ /* 0x000fe20000000a00 */
[----:B------:R-:W-:Y:S01]  /*0040*/  ULDC UR6, c[0x0][0x248] ;  /* 0x0000920000067ab9 */ /* 0x000fe20000000800 */
[----:B------:R-:W-:Y:S01]  /*0050*/  ULDC.64 UR8, c[0x0][0x210] ;  /* 0x0000840000087ab9 */ /* 0x000fe20000000a00 */
[----:B------:R-:W-:Y:S01]  /*0060*/  ULDC.64 UR26, c[0x0][0x208] ;  /* 0x00008200001a7ab9 */ /* 0x000fe20000000a00 */
[----:B------:R-:W-:-:S02]  /*0070*/  UMOV UR20, 0x400 ;  /* 0x0000040000147882 */ /* 0x000fc40000000000 */
[----:B------:R-:W4:Y:S01]  /*0080*/  LDC R199, c[0x0][0x228] ;  /* 0x00008a00ffc77b82 */ /* 0x000f220000000800 */
[----:B--2---:R-:W-:-:S04]  /*0090*/  IABS R6, R11 ;  /* 0x0000000b00067213 */ /* 0x004fc80000000000 */
[----:B------:R-:W2:Y:S01]  /*00a0*/  I2F.RP R4, R6 ;  /* 0x0000000600047306 */ /* 0x000ea20000209400 */
[----:B---3--:R-:W-:-:S07]  /*00b0*/  IABS R7, R0 ;  /* 0x0000000000077213 */ /* 0x008fce0000000000 */
[----:B--2---:R-:W2:Y:S02]  /*00c0*/  MUFU.RCP R4, R4 ;  /* 0x0000000400047308 */ /* 0x004ea40000001000 */
[----:B--2---:R-:W-:-:S06]  /*00d0*/  IADD3 R2, R4, 0xffffffe, RZ ;  /* 0x0ffffffe04027810 */ /* 0x004fcc0007ffe0ff */
[----:B------:R2:W3:Y:S02]  /*00e0*/  F2I.FTZ.U32.TRUNC.NTZ R3, R2 ;  /* 0x0000000200037305 */ /* 0x0004e4000021f000 */
[----:B--2---:R-:W-:Y:S02]  /*00f0*/  MOV R2, RZ ;  /* 0x000000ff00027202 */ /* 0x004fe40000000f00 */
[----:B---3--:R-:W-:-:S05]  /*0100*/  IADD3 R5, RZ, -R3, RZ ;  /* 0x80000003ff057210 */ /* 0x008fca0007ffe0ff */
[----:B------:R-:W-:-:S04]  /*0110*/  IMAD R5, R5, R6, RZ ;  /* 0x0000000605057224 */ /* 0x000fc800078e02ff */
[----:B------:R-:W-:Y:S01]  /*0120*/  IMAD.HI.U32 R3, R3, R5, R2 ;  /* 0x0000000503037227 */ /* 0x000fe200078e0002 */
[----:B------:R-:W-:Y:S01]  /*0130*/  MOV R5, R7 ;  /* 0x0000000700057202 */ /* 0x000fe20000000f00 */
[----:B------:R-:W2:Y:S04]  /*0140*/  S2R R2, SR_TID.X ;  /* 0x0000000000027919 */ /* 0x000ea80000002100 */
[----:B------:R-:W-:-:S05]  /*0150*/  IMAD.HI.U32 R4, R3, R5, RZ ;  /* 0x0000000503047227 */ /* 0x000fca00078e00ff */
[----:B------:R-:W-:-:S05]  /*0160*/  IADD3 R3, -R4, RZ, RZ ;  /* 0x000000ff04037210 */ /* 0x000fca0007ffe1ff */
[C---:B------:R-:W-:Y:S02]  /*0170*/  IMAD R5, R6.reuse, R3, R5 ;  /* 0x0000000306057224 */ /* 0x040fe400078e0205 */
[----:B------:R-:W3:Y:S03]  /*0180*/  S2R R3, SR_CTAID.X ;  /* 0x0000000000037919 */ /* 0x000ee60000002500 */
[----:B------:R-:W-:-:S13]  /*0190*/  ISETP.GT.U32.AND P1, PT, R6, R5, PT ;  /* 0x000000050600720c */ /* 0x000fda0003f24070 */
[-C--:B------:R-:W-:Y:S02]  /*01a0*/  @!P1 IADD3 R5, R5, -R6.reuse, RZ ;  /* 0x8000000605059210 */ /* 0x080fe40007ffe0ff */
[----:B------:R-:W-:Y:S02]  /*01b0*/  @!P1 IADD3 R4, R4, 0x1, RZ ;  /* 0x0000000104049810 */ /* 0x000fe40007ffe0ff */
[----:B------:R-:W-:Y:S02]  /*01c0*/  ISETP.GE.U32.AND P0, PT, R5, R6, PT ;  /* 0x000000060500720c */ /* 0x000fe40003f06070 */
[----:B------:R-:W-:Y:S02]  /*01d0*/  LOP3.LUT R5, R0, R11, RZ, 0x3c, !PT ;  /* 0x0000000b00057212 */ /* 0x000fe400078e3cff */
[----:B------:R-:W-:Y:S02]  /*01e0*/  ISETP.NE.AND P1, PT, R11, RZ, PT ;  /* 0x000000ff0b00720c */ /* 0x000fe40003f25270 */
[----:B------:R-:W-:-:S02]  /*01f0*/  ISETP.GE.AND P2, PT, R5, RZ, PT ;  /* 0x000000ff0500720c */ /* 0x000fc40003f46270 */
[----:B--2---:R-:W-:Y:S02]  /*0200*/  SHF.R.U32.HI R57, RZ, 0x3, R2 ;  /* 0x00000003ff397819 */ /* 0x004fe40000011602 */
[----:B---3--:R-:W-:-:S03]  /*0210*/  SHF.L.U32 R14, R3, 0x8, RZ ;  /* 0x00000008030e7819 */ /* 0x008fc600000006ff */
[----:B------:R-:W-:Y:S02]  /*0220*/  @P0 IADD3 R4, R4, 0x1, RZ ;  /* 0x0000000104040810 */ /* 0x000fe40007ffe0ff */
[----:B------:R-:W-:-:S04]  /*0230*/  SGXT.U32 R57, R57, 0x5 ;  /* 0x000000053939781a */ /* 0x000fc80000000000 */
[----:B------:R-:W-:Y:S02]  /*0240*/  @!P2 IADD3 R4, -R4, RZ, RZ ;  /* 0x000000ff0404a210 */ /* 0x000fe40007ffe1ff */
[----:B------:R-:W-:-:S04]  /*0250*/  @!P1 LOP3.LUT R4, RZ, R11, RZ, 0x33, !PT ;  /* 0x0000000bff049212 */ /* 0x000fc800078e33ff */
[C---:B------:R-:W-:Y:S01]  /*0260*/  IADD3 R5, -R4.reuse, RZ, RZ ;  /* 0x000000ff04057210 */ /* 0x040fe20007ffe1ff */
[----:B------:R-:W-:Y:S01]  /*0270*/  IMAD.WIDE R6, R4, UR4, RZ ;  /* 0x0000000404067c25 */ /* 0x000fe2000f8e02ff */
[----:B------:R-:W-:Y:S01]  /*0280*/  USHF.R.S32.HI UR4, URZ, 0x1f, UR5 ;  /* 0x0000001f3f047899 */ /* 0x000fe20008011405 */
[----:B------:R-:W-:Y:S02]  /*0290*/  SHF.R.S32.HI R4, RZ, 0x1f, R14 ;  /* 0x0000001fff047819 */ /* 0x000fe4000001140e */
[----:B------:R-:W-:Y:S01]  /*02a0*/  IMAD R11, R11, R5, R0 ;  /* 0x000000050b0b7224 */ /* 0x000fe200078e0200 */
[----:B------:R-:W-:Y:S02]  /*02b0*/  PRMT R5, R57, 0x6540, R3 ;  /* 0x0000654039057816 */ /* 0x000fe40000000003 */
[----:B------:R-:W-:Y:S02]  /*02c0*/  IMAD R36, R4, UR6, RZ ;  /* 0x0000000604247c24 */ /* 0x000fe4000f8e02ff */
[----:B------:R-:W-:Y:S01]  /*02d0*/  IMAD.WIDE.U32 R8, R11, UR5, R6 ;  /* 0x000000050b087c25 */ /* 0x000fe2000f8e0006 */
[----:B------:R-:W-:Y:S01]  /*02e0*/  USHF.R.S32.HI UR5, URZ, 0x1f, UR6 ;  /* 0x0000001f3f057899 */ /* 0x000fe20008011406 */
[----:B------:R-:W-:-:S02]  /*02f0*/  LOP3.LUT R6, R14, 0x20, R57, 0xfe, !PT ;  /* 0x000000200e067812 */ /* 0x000fc400078efe39 */
[----:B------:R-:W-:Y:S01]  /*0300*/  IMAD R9, R11, UR4, R9 ;  /* 0x000000040b097c24 */ /* 0x000fe2000f8e0209 */
[----:B------:R-:W-:Y:S01]  /*0310*/  SHF.L.U32 R7, R8, 0x1, RZ ;  /* 0x0000000108077819 */ /* 0x000fe200000006ff */
[----:B------:R-:W-:-:S03]  /*0320*/  IMAD.WIDE.U32 R10, R5, UR6, RZ ;  /* 0x00000006050a7c25 */ /* 0x000fc6000f8e00ff */
[----:B------:R-:W-:Y:S01]  /*0330*/  SHF.L.U64.HI R8, R8, 0x1, R9 ;  /* 0x0000000108087819 */ /* 0x000fe20000010209 */
[--C-:B------:R-:W-:Y:S01]  /*0340*/  IMAD R15, R5, UR5, R36.reuse ;  /* 0x00000005050f7c24 */ /* 0x100fe2000f8e0224 */
[----:B------:R-:W-:Y:S01]  /*0350*/  IADD3 R37, P0, R7, UR8, RZ ;  /* 0x0000000807257c10 */ /* 0x000fe2000ff1e0ff */
[----:B------:R-:W-:Y:S01]  /*0360*/  IMAD R17, R6, UR5, R36 ;  /* 0x0000000506117c24 */ /* 0x000fe2000f8e0224 */
[----:B------:R-:W-:Y:S01]  /*0370*/  LEA.HI R9, R2, 0x60, RZ, 0x1d ;  /* 0x0000006002097811 */ /* 0x000fe200078fe8ff */
[----:B------:R-:W-:Y:S01]  /*0380*/  IMAD.WIDE.U32 R12, R6, UR6, RZ ;  /* 0x00000006060c7c25 */ /* 0x000fe2000f8e00ff */
[----:B------:R-:W-:Y:S02]  /*0390*/  IADD3.X R38, R8, UR9, RZ, P0, !PT ;  /* 0x0000000908267c10 */ /* 0x000fe400087fe4ff */
[----:B------:R-:W-:Y:S02]  /*03a0*/  IADD3 R15, R11, R15, RZ ;  /* 0x0000000f0b0f7210 */ /* 0x000fe40007ffe0ff */
[----:B------:R-:W-:-:S02]  /*03b0*/  LEA R28, P0, R10, R37, 0x1 ;  /* 0x000000250a1c7211 */ /* 0x000fc400078008ff */
[----:B------:R-:W-:Y:S02]  /*03c0*/  LEA.HI R11, R2, 0xe0, RZ, 0x1d ;  /* 0x000000e0020b7811 */ /* 0x000fe400078fe8ff */
[----:B------:R-:W-:Y:S02]  /*03d0*/  LEA.HI.X R29, R10, R38, R15, 0x1, P0 ;  /* 0x000000260a1d7211 */ /* 0x000fe400000f0c0f */
[-C--:B------:R-:W-:Y:S02]  /*03e0*/  LOP3.LUT R10, R11, R14.reuse, RZ, 0xfc, !PT ;  /* 0x0000000e0b0a7212 */ /* 0x080fe400078efcff */
[----:B------:R-:W-:Y:S02]  /*03f0*/  LOP3.LUT R11, R14, 0x40, R57, 0xfe, !PT ;  /* 0x000000400e0b7812 */ /* 0x000fe400078efe39 */
[----:B------:R-:W-:Y:S02]  /*0400*/  LOP3.LUT R9, R9, R14, RZ, 0xfc, !PT ;  /* 0x0000000e09097212 */ /* 0x000fe400078efcff */
[----:B------:R-:W-:Y:S01]  /*0410*/  IADD3 R13, R13, R17, RZ ;  /* 0x000000110d0d7210 */ /* 0x000fe20007ffe0ff */
[C---:B------:R-:W-:Y:S01]  /*0420*/  IMAD R15, R11.reuse, UR5, R36 ;  /* 0x000000050b0f7c24 */ /* 0x040fe2000f8e0224 */
[----:B------:R-:W-:Y:S01]  /*0430*/  LEA R26, P1, R12, R37, 0x1 ;  /* 0x000000250c1a7211 */ /* 0x000fe200078208ff */
[----:B------:R-:W-:-:S03]  /*0440*/  IMAD.WIDE.U32 R16, R11, UR6, RZ ;  /* 0x000000060b107c25 */ /* 0x000fc6000f8e00ff */
[----:B------:R-:W-:Y:S01]  /*0450*/  LEA.HI.X R27, R12, R38, R13, 0x1, P1 ;  /* 0x000000260c1b7211 */ /* 0x000fe200008f0c0d */
[C---:B------:R-:W-:Y:S01]  /*0460*/  IMAD.WIDE.U32 R18, R9.reuse, UR6, RZ ;  /* 0x0000000609127c25 */ /* 0x040fe2000f8e00ff */
[C-C-:B------:R-:W-:Y:S02]  /*0470*/  LOP3.LUT R12, R14.reuse, 0x80, R57.reuse, 0xfe, !PT ;  /* 0x000000800e0c7812 */ /* 0x140fe400078efe39 */
[--C-:B------:R-:W-:Y:S01]  /*0480*/  LOP3.LUT R13, R14, 0xa0, R57.reuse, 0xfe, !PT ;  /* 0x000000a00e0d7812 */ /* 0x100fe200078efe39 */
[--C-:B------:R-:W-:Y:S01]  /*0490*/  IMAD R23, R9, UR5, R36.reuse ;  /* 0x0000000509177c24 */ /* 0x100fe2000f8e0224 */
[----:B------:R-:W-:Y:S01]  /*04a0*/  IADD3 R17, R17, R15, RZ ;  /* 0x0000000f11117210 */ /* 0x000fe20007ffe0ff */
[----:B------:R-:W-:Y:S01]  /*04b0*/  IMAD R31, R12, UR5, R36 ;  /* 0x000000050c1f7c24 */ /* 0x000fe2000f8e0224 */
[----:B------:R-:W-:Y:S01]  /*04c0*/  LOP3.LUT R14, R14, 0xc0, R57, 0xfe, !PT ;  /* 0x000000c00e0e7812 */ /* 0x000fe200078efe39 */
[----:B------:R-:W-:Y:S01]  /*04d0*/  IMAD.WIDE.U32 R20, R12, UR6, RZ ;  /* 0x000000060c147c25 */ /* 0x000fe2000f8e00ff */
[----:B------:R-:W-:-:S02]  /*04e0*/  IADD3 R15, R19, R23, RZ ;  /* 0x00000017130f7210 */ /* 0x000fc40007ffe0ff */
[-C--:B------:R-:W-:Y:S01]  /*04f0*/  LEA R40, P1, R18, R37.reuse, 0x1 ;  /* 0x0000002512287211 */ /* 0x080fe200078208ff */
[--C-:B------:R-:W-:Y:S01]  /*0500*/  IMAD R39, R14, UR5, R36.reuse ;  /* 0x000000050e277c24 */ /* 0x100fe2000f8e0224 */
[----:B------:R-:W-:Y:S01]  /*0510*/  LEA R32, P0, R16, R37, 0x1 ;  /* 0x0000002510207211 */ /* 0x000fe200078008ff */
[----:B------:R-:W-:Y:S01]  /*0520*/  IMAD.WIDE.U32 R24, R14, UR6, RZ ;  /* 0x000000060e187c25 */ /* 0x000fe2000f8e00ff */
[-C--:B------:R-:W-:Y:S02]  /*0530*/  LEA.HI.X R41, R18, R38.reuse, R15, 0x1, P1 ;  /* 0x0000002612297211 */ /* 0x080fe400008f0c0f */
[----:B------:R-:W-:Y:S01]  /*0540*/  SHF.L.U32 R15, R2, 0x3, RZ ;  /* 0x00000003020f7819 */ /* 0x000fe200000006ff */
[C---:B------:R-:W-:Y:S01]  /*0550*/  IMAD R35, R13.reuse, UR5, R36 ;  /* 0x000000050d237c24 */ /* 0x040fe2000f8e0224 */
[----:B------:R-:W-:Y:S01]  /*0560*/  LEA.HI.X R33, R16, R38, R17, 0x1, P0 ;  /* 0x0000002610217211 */ /* 0x000fe200000f0c11 */
[----:B------:R-:W-:Y:S01]  /*0570*/  IMAD.WIDE.U32 R22, R13, UR6, RZ ;  /* 0x000000060d167c25 */ /* 0x000fe2000f8e00ff */
[----:B------:R-:W-:-:S02]  /*0580*/  LOP3.LUT R16, R15, 0x38, RZ, 0xc0, !PT ;  /* 0x000000380f107812 */ /* 0x000fc400078ec0ff */
[----:B------:R-:W-:Y:S02]  /*0590*/  IADD3 R17, R25, R39, RZ ;  /* 0x0000002719117210 */ /* 0x000fe40007ffe0ff */
[----:B------:R-:W-:Y:S01]  /*05a0*/  LEA R52, P2, R24, R37, 0x1 ;  /* 0x0000002518347211 */ /* 0x000fe200078408ff */
[----:B------:R-:W-:Y:S01]  /*05b0*/  IMAD.WIDE.U32 R28, R16, 0x2, R28 ;  /* 0x00000002101c7825 */ /* 0x000fe200078e001c */
[----:B------:R-:W-:Y:S02]  /*05c0*/  IADD3 R21, R21, R31, RZ ;  /* 0x0000001f15157210 */ /* 0x000fe40007ffe0ff */
[----:B------:R-:W-:Y:S01]  /*05d0*/  LEA.HI.X R53, R24, R38, R17, 0x1, P2 ;  /* 0x0000002618357211 */ /* 0x000fe200010f0c11 */
[C---:B------:R-:W-:Y:S01]  /*05e0*/  IMAD.WIDE.U32 R24, R16.reuse, 0x2, R26 ;  /* 0x0000000210187825 */ /* 0x040fe200078e001a */
[----:B------:R-:W-:Y:S01]  /*05f0*/  IADD3 R19, R23, R35, RZ ;  /* 0x0000002317137210 */ /* 0x000fe20007ffe0ff */
[----:B------:R-:W2:Y:S01]  /*0600*/  LDG.E.128 R28, desc[UR26][R28.64] ;  /* 0x0000001a1c1c7981 */ /* 0x000ea2000c1e1d00 */
[----:B------:R-:W-:Y:S01]  /*0610*/  LOP3.LUT R23, R15, 0x200, RZ, 0xc0, !PT ;  /* 0x000002000f177812 */ /* 0x000fe200078ec0ff */
[----:B------:R-:W-:Y:S01]  /*0620*/  IMAD.WIDE.U32 R32, R16, 0x2, R32 ;  /* 0x0000000210207825 */ /* 0x000fe200078e0020 */
[-C--:B------:R-:W-:Y:S01]  /*0630*/  LEA R48, P1, R22, R37.reuse, 0x1 ;  /* 0x0000002516307211 */ /* 0x080fe200078208ff */
[----:B------:R-:W3:Y:S01]  /*0640*/  LDG.E.128 R24, desc[UR26][R24.64] ;  /* 0x0000001a18187981 */ /* 0x000ee2000c1e1d00 */
[----:B------:R-:W-:-:S02]  /*0650*/  LEA R44, P0, R20, R37, 0x1 ;  /* 0x00000025142c7211 */ /* 0x000fc400078008ff */
[-C--:B------:R-:W-:Y:S01]  /*0660*/  LEA.HI.X R49, R22, R38.reuse, R19, 0x1, P1 ;  /* 0x0000002616317211 */ /* 0x080fe200008f0c13 */
[----:B------:R-:W-:Y:S01]  /*0670*/  IMAD.WIDE.U32 R18, R10, UR6, RZ ;  /* 0x000000060a127c25 */ /* 0x000fe2000f8e00ff */
[----:B------:R-:W-:Y:S01]  /*0680*/  LEA.HI.X R45, R20, R38, R21, 0x1, P0 ;  /* 0x00000026142d7211 */ /* 0x000fe200000f0c15 */
[----:B------:R-:W5:Y:S02]  /*0690*/  LDG.E.128 R32, desc[UR26][R32.64] ;  /* 0x0000001a20207981 */ /* 0x000f64000c1e1d00 */
[----:B------:R-:W-:Y:S01]  /*06a0*/  IMAD R17, R10, UR5, R36 ;  /* 0x000000050a117c24 */ /* 0x000fe2000f8e0224 */
[----:B------:R-:W-:Y:S01]  /*06b0*/  LEA R36, P0, R18, R37, 0x1 ;  /* 0x0000002512247211 */ /* 0x000fe200078008ff */
[----:B------:R-:W-:-:S03]  /*06c0*/  IMAD.WIDE.U32 R40, R16, 0x2, R40 ;  /* 0x0000000210287825 */ /* 0x000fc600078e0028 */
[----:B------:R-:W-:Y:S01]  /*06d0*/  IADD3 R17, R19, R17, RZ ;  /* 0x0000001113117210 */ /* 0x000fe20007ffe0ff */
[----:B------:R-:W-:Y:S02]  /*06e0*/  IMAD.WIDE.U32 R44, R16, 0x2, R44 ;  /* 0x00000002102c7825 */ /* 0x000fe400078e002c */
[----:B------:R-:W4:Y:S01]  /*06f0*/  LDG.E.128 R40, desc[UR26][R40.64] ;  /* 0x0000001a28287981 */ /* 0x000f22000c1e1d00 */
[----:B------:R-:W-:Y:S01]  /*0700*/  LEA.HI.X R37, R18, R38, R17, 0x1, P0 ;  /* 0x0000002612257211 */ /* 0x000fe200000f0c11 */
[C---:B------:R-:W-:Y:S02]  /*0710*/  IMAD.WIDE.U32 R48, R16.reuse, 0x2, R48 ;  /* 0x0000000210307825 */ /* 0x040fe400078e0030 */
[----:B------:R-:W4:Y:S02]  /*0720*/  LDG.E.128 R44, desc[UR26][R44.64] ;  /* 0x0000001a2c2c7981 */ /* 0x000f24000c1e1d00 */
[C---:B------:R-:W-:Y:S02]  /*0730*/  IMAD.WIDE.U32 R52, R16.reuse, 0x2, R52 ;  /* 0x0000000210347825 */ /* 0x040fe400078e0034 */
[----:B------:R-:W4:Y:S02]  /*0740*/  LDG.E.128 R48, desc[UR26][R48.64] ;  /* 0x0000001a30307981 */ /* 0x000f24000c1e1d00 */
[----:B------:R-:W-:-:S02]  /*0750*/  IMAD.WIDE.U32 R36, R16, 0x2, R36 ;  /* 0x0000000210247825 */ /* 0x000fc400078e0024 */
[----:B------:R-:W4:Y:S04]  /*0760*/  LDG.E.128 R52, desc[UR26][R52.64] ;  /* 0x0000001a34347981 */ /* 0x000f28000c1e1d00 */
[----:B------:R-:W4:Y:S01]  /*0770*/  LDG.E.128 R36, desc[UR26][R36.64] ;  /* 0x0000001a24247981 */ /* 0x000f22000c1e1d00 */
[----:B------:R-:W1:Y:S01]  /*0780*/  S2UR UR4, SR_CgaCtaId ;  /* 0x00000000000479c3 */ /* 0x000e620000008800 */
[----:B------:R-:W-:Y:S02]  /*0790*/  LOP3.LUT R20, R2, 0x18, RZ, 0xc0, !PT ;  /* 0x0000001802147812 */ /* 0x000fe400078ec0ff */
[--C-:B------:R-:W-:Y:S02]  /*07a0*/  SHF.R.U32.HI R17, RZ, 0x5, R2.reuse ;  /* 0x00000005ff117819 */ /* 0x100fe40000011602 */
[----:B------:R-:W-:Y:S01]  /*07b0*/  SHF.R.S32.HI R19, RZ, 0x5, R2 ;  /* 0x00000005ff137819 */ /* 0x000fe20000011402 */
[----:B------:R-:W-:Y:S01]  /*07c0*/  IMAD R21, R20, 0x9, RZ ;  /* 0x0000000914157824 */ /* 0x000fe200078e02ff */
[----:B------:R-:W-:-:S02]  /*07d0*/  R2UR UR25, R17 ;  /* 0x00000000111972ca */ /* 0x000fc400000e0000 */
[----:B------:R-:W-:Y:S01]  /*07e0*/  SGXT R19, R19, 0x1 ;  /* 0x000000011313781a */ /* 0x000fe20000000200 */
[----:B------:R-:W1:Y:S01]  /*07f0*/  LDC R17, c[0x0][0x254] ;  /* 0x00009500ff117b82 */ /* 0x000e620000000800 */
[----:B------:R-:W-:Y:S02]  /*0800*/  LOP3.LUT R18, R2, 0x80, RZ, 0xc0, !PT ;  /* 0x0000008002127812 */ /* 0x000fe400078ec0ff */
[----:B------:R-:W-:Y:S02]  /*0810*/  LOP3.LUT R19, R19, 0x120, RZ, 0xc0, !PT ;  /* 0x0000012013137812 */ /* 0x000fe400078ec0ff */
[C---:B------:R-:W-:Y:S02]  /*0820*/  LOP3.LUT R22, R21.reuse, 0x38, R15, 0x78, !PT ;  /* 0x0000003815167812 */ /* 0x040fe400078e780f */
[C-C-:B------:R-:W-:Y:S02]  /*0830*/  LOP3.LUT R56, R21.reuse, 0x800, R16.reuse, 0x1e, !PT ;  /* 0x0000080015387812 */ /* 0x140fe400078e1e10 */
[----:B------:R-:W-:-:S02]  /*0840*/  LOP3.LUT R58, R21, 0x1000, R16, 0x1e, !PT ;  /* 0x00001000153a7812 */ /* 0x000fc400078e1e10 */
[C-C-:B------:R-:W-:Y:S02]  /*0850*/  LOP3.LUT R60, R21.reuse, 0x1800, R16.reuse, 0x1e, !PT ;  /* 0x00001800153c7812 */ /* 0x140fe400078e1e10 */
[C-C-:B------:R-:W-:Y:S01]  /*0860*/  LOP3.LUT R62, R21.reuse, 0x2000, R16.reuse, 0x1e, !PT ;  /* 0x00002000153e7812 */ /* 0x140fe200078e1e10 */
[----:B-1----:R-:W-:Y:S01]  /*0870*/  ULEA UR20, UR4, UR20, 0x18 ;  /* 0x0000001404147291 */ /* 0x002fe2000f8ec03f */
[C-C-:B------:R-:W-:Y:S02]  /*0880*/  LOP3.LUT R64, R21.reuse, 0x2800, R16.reuse, 0x1e, !PT ;  /* 0x0000280015407812 */ /* 0x140fe400078e1e10 */
[C-C-:B------:R-:W-:Y:S01]  /*0890*/  LOP3.LUT R66, R21.reuse, 0x3000, R16.reuse, 0x1e, !PT ;  /* 0x0000300015427812 */ /* 0x140fe200078e1e10 */
[----:B------:R-:W-:Y:S01]  /*08a0*/  ULDC.64 UR4, c[0x0][0x218] ;  /* 0x0000860000047ab9 */ /* 0x000fe20000000a00 */
[----:B------:R-:W-:Y:S02]  /*08b0*/  LOP3.LUT R68, R21, 0x3800, R16, 0x1e, !PT ;  /* 0x0000380015447812 */ /* 0x000fe400078e1e10 */
[----:B------:R-:W-:-:S02]  /*08c0*/  SHF.L.U32 R20, R18, 0x3, RZ ;  /* 0x0000000312147819 */ /* 0x000fc400000006ff */
[----:B------:R-:W-:Y:S02]  /*08d0*/  LOP3.LUT R21, R23, R22, R19, 0xf6, !PT ;  /* 0x0000001617157212 */ /* 0x000fe400078ef613 */
[-C--:B------:R-:W-:Y:S02]  /*08e0*/  LOP3.LUT R56, R56, R19.reuse, RZ, 0x3c, !PT ;  /* 0x0000001338387212 */ /* 0x080fe400078e3cff */
[-C--:B------:R-:W-:Y:S02]  /*08f0*/  LOP3.LUT R58, R58, R19.reuse, RZ, 0x3c, !PT ;  /* 0x000000133a3a7212 */ /* 0x080fe400078e3cff */
[-C--:B------:R-:W-:Y:S02]  /*0900*/  LOP3.LUT R60, R60, R19.reuse, RZ, 0x3c, !PT ;  /* 0x000000133c3c7212 */ /* 0x080fe400078e3cff */
[-C--:B------:R-:W-:Y:S02]  /*0910*/  LOP3.LUT R62, R62, R19.reuse, RZ, 0x3c, !PT ;  /* 0x000000133e3e7212 */ /* 0x080fe400078e3cff */
[----:B------:R-:W-:-:S02]  /*0920*/  LOP3.LUT R64, R64, R19, RZ, 0x3c, !PT ;  /* 0x0000001340407212 */ /* 0x000fc400078e3cff */
[-C--:B------:R-:W-:Y:S02]  /*0930*/  LOP3.LUT R66, R66, R19.reuse, RZ, 0x3c, !PT ;  /* 0x0000001342427212 */ /* 0x080fe400078e3cff */
[----:B------:R-:W-:Y:S02]  /*0940*/  LOP3.LUT R68, R68, R19, RZ, 0x3c, !PT ;  /* 0x0000001344447212 */ /* 0x000fe400078e3cff */
[-C--:B------:R-:W-:Y:S02]  /*0950*/  LOP3.LUT R19, R21, R20.reuse, RZ, 0xfc, !PT ;  /* 0x0000001415137212 */ /* 0x080fe400078efcff */
[----:B------:R-:W-:Y:S02]  /*0960*/  LOP3.LUT R21, R56, 0x200, R15, 0xf8, !PT ;  /* 0x0000020038157812 */ /* 0x000fe400078ef80f */
[----:B------:R-:W-:Y:S02]  /*0970*/  LEA R58, R58, UR20, 0x1 ;  /* 0x000000143a3a7c11 */ /* 0x000fe4000f8e08ff */
[----:B------:R-:W-:-:S02]  /*0980*/  LOP3.LUT R21, R21, R20, RZ, 0xfc, !PT ;  /* 0x0000001415157212 */ /* 0x000fc400078efcff */
[----:B------:R-:W-:Y:S02]  /*0990*/  LEA R59, R23, R58, 0x1 ;  /* 0x0000003a173b7211 */ /* 0x000fe400078e08ff */
[----:B------:R-:W-:Y:S02]  /*09a0*/  LEA R63, R19, UR20, 0x1 ;  /* 0x00000014133f7c11 */ /* 0x000fe4000f8e08ff */
[----:B------:R-:W-:Y:S02]  /*09b0*/  LEA R65, R21, UR20, 0x1 ;  /* 0x0000001415417c11 */ /* 0x000fe4000f8e08ff */
[----:B------:R-:W-:Y:S02]  /*09c0*/  LEA R60, R60, UR20, 0x1 ;  /* 0x000000143c3c7c11 */ /* 0x000fe4000f8e08ff */
[----:B------:R-:W-:Y:S02]  /*09d0*/  LEA R62, R62, UR20, 0x1 ;  /* 0x000000143e3e7c11 */ /* 0x000fe4000f8e08ff */
[----:B------:R-:W-:-:S02]  /*09e0*/  LEA R64, R64, UR20, 0x1 ;  /* 0x0000001440407c11 */ /* 0x000fc4000f8e08ff */
[----:B------:R-:W-:Y:S02]  /*09f0*/  LEA R66, R66, UR20, 0x1 ;  /* 0x0000001442427c11 */ /* 0x000fe4000f8e08ff */
[----:B------:R-:W-:Y:S02]  /*0a00*/  LEA R68, R68, UR20, 0x1 ;  /* 0x0000001444447c11 */ /* 0x000fe4000f8e08ff */
[----:B------:R-:W-:Y:S02]  /*0a10*/  LEA R59, R18, R59, 0x4 ;  /* 0x0000003b123b7211 */ /* 0x000fe400078e20ff */
[----:B------:R-:W-:Y:S02]  /*0a20*/  LOP3.LUT R61, R57, 0xa0, RZ, 0xfc, !PT ;  /* 0x000000a0393d7812 */ /* 0x000fe400078efcff */
[C---:B------:R-:W-:Y:S02]  /*0a30*/  LEA R67, R23.reuse, R60, 0x1 ;  /* 0x0000003c17437211 */ /* 0x040fe400078e08ff */
[----:B------:R-:W-:-:S02]  /*0a40*/  LEA R69, R23, R62, 0x1 ;  /* 0x0000003e17457211 */ /* 0x000fc400078e08ff */
[C---:B------:R-:W-:Y:S02]  /*0a50*/  LEA R71, R23.reuse, R64, 0x1 ;  /* 0x0000004017477211 */ /* 0x040fe400078e08ff */
[C---:B------:R-:W-:Y:S02]  /*0a60*/  LEA R73, R23.reuse, R66, 0x1 ;  /* 0x0000004217497211 */ /* 0x040fe400078e08ff */
[----:B------:R-:W-:Y:S01]  /*0a70*/  LEA R75, R23, R68, 0x1 ;  /* 0x00000044174b7211 */ /* 0x000fe200078e08ff */
[----:B------:R-:W-:Y:S01]  /*0a80*/  IMAD.WIDE.U32 R22, R61, R17, RZ ;  /* 0x000000113d167225 */ /* 0x000fe200078e00ff */
[----:B------:R-:W-:-:S05]  /*0a90*/  SHF.R.S32.HI R56, RZ, 0x1f, R17 ;  /* 0x0000001fff387819 */ /* 0x000fca0000011411 */
[----:B------:R-:W-:Y:S01]  /*0aa0*/  IMAD R23, R61, R56, R23 ;  /* 0x000000383d177224 */ /* 0x000fe200078e0217 */
[----:B------:R-:W-:Y:S02]  /*0ab0*/  LOP3.LUT R77, R2, 0x7, RZ, 0xc0, !PT ;  /* 0x00000007024d7812 */ /* 0x000fe400078ec0ff */
[C---:B------:R-:W-:Y:S02]  /*0ac0*/  LEA R67, R18.reuse, R67, 0x4 ;  /* 0x0000004312437211 */ /* 0x040fe400078e20ff */
[C---:B------:R-:W-:Y:S02]  /*0ad0*/  LEA R69, R18.reuse, R69, 0x4 ;  /* 0x0000004512457211 */ /* 0x040fe400078e20ff */
[C---:B------:R-:W-:Y:S02]  /*0ae0*/  LEA R71, R18.reuse, R71, 0x4 ;  /* 0x0000004712477211 */ /* 0x040fe400078e20ff */
[C---:B------:R-:W-:Y:S02]  /*0af0*/  LEA R73, R18.reuse, R73, 0x4 ;  /* 0x0000004912497211 */ /* 0x040fe400078e20ff */
[----:B------:R-:W-:-:S02]  /*0b00*/  LEA R75, R18, R75, 0x4 ;  /* 0x0000004b124b7211 */ /* 0x000fc400078e20ff */
[----:B------:R-:W-:Y:S02]  /*0b10*/  CS2R R120, SRZ ;  /* 0x0000000000787805 */ /* 0x000fe4000001ff00 */
[----:B------:R-:W-:Y:S02]  /*0b20*/  MOV R193, 0x3f800000 ;  /* 0x3f80000000c17802 */ /* 0x000fe40000000f00 */
[----:B------:R-:W-:Y:S02]  /*0b30*/  CS2R R122, SRZ ;  /* 0x00000000007a7805 */ /* 0x000fe4000001ff00 */
[----:B------:R-:W-:Y:S02]  /*0b40*/  MOV R203, 0xff800000 ;  /* 0xff80000000cb7802 */ /* 0x000fe40000000f00 */
[----:B------:R-:W-:Y:S02]  /*0b50*/  CS2R R124, SRZ ;  /* 0x00000000007c7805 */ /* 0x000fe4000001ff00 */
[----:B------:R-:W-:-:S02]  /*0b60*/  MOV R192, 0xffffffc0 ;  /* 0xffffffc000c07802 */ /* 0x000fc40000000f00 */
        /* <DEDUP_REMOVED lines=13> */
[----:B------:R-:W-:Y:S02]  /*0c40*/  CS2R R140, SRZ ;  /* 0x00000000008c7805 */ /* 0x000fe4000001ff00 */
[----:B------:R-:W-:Y:S02]  /*0c50*/  CS2R R142, SRZ ;  /* 0x00000000008e7805 */ /* 0x000fe4000001ff00 */
[----:B------:R-:W-:Y:S02]  /*0c60*/  CS2R R144, SRZ ;  /* 0x0000000000907805 */ /* 0x000fe4000001ff00 */
[----:B------:R-:W-:Y:S02]  /*0c70*/  CS2R R146, SRZ ;  /* 0x0000000000927805 */ /* 0x000fe4000001ff00 */
[----:B------:R-:W-:-:S02]  /*0c80*/  CS2R R148, SRZ ;  /* 0x0000000000947805 */ /* 0x000fc4000001ff00 */
[----:B------:R-:W-:Y:S02]  /*0c90*/  CS2R R150, SRZ ;  /* 0x0000000000967805 */ /* 0x000fe4000001ff00 */
[----:B------:R-:W-:Y:S02]  /*0ca0*/  CS2R R88, SRZ ;  /* 0x0000000000587805 */ /* 0x000fe4000001ff00 */
[----:B------:R-:W-:Y:S01]  /*0cb0*/  CS2R R90, SRZ ;  /* 0x00000000005a7805 */ /* 0x000fe2000001ff00 */
[----:B--2---:R-:W-:Y:S04]  /*0cc0*/  STS.128 [R63], R28 ;  /* 0x0000001c3f007388 */ /* 0x004fe80000000c00 */
[----:B---3--:R-:W-:Y:S04]  /*0cd0*/  STS.128 [R65], R24 ;  /* 0x0000001841007388 */ /* 0x008fe80000000c00 */
[----:B-----5:R1:W-:Y:S02]  /*0ce0*/  STS.128 [R59], R32 ;  /* 0x000000203b007388 */ /* 0x0203e40000000c00 */
[----:B-1----:R-:W-:-:S02]  /*0cf0*/  LOP3.LUT R59, R57, 0x80, RZ, 0xfc, !PT ;  /* 0x00000080393b7812 */ /* 0x002fc400078efcff */
[----:B------:R-:W-:-:S03]  /*0d00*/  SHF.L.U32 R24, R22, 0x1, RZ ;  /* 0x0000000116187819 */ /* 0x000fc600000006ff */
[C---:B------:R-:W-:Y:S01]  /*0d10*/  IMAD.WIDE.U32 R26, R59.reuse, R17, RZ ;  /* 0x000000113b1a7225 */ /* 0x040fe200078e00ff */
[----:B------:R-:W-:Y:S02]  /*0d20*/  SHF.L.U64.HI R25, R22, 0x1, R23 ;  /* 0x0000000116197819 */ /* 0x000fe40000010217 */
[----:B------:R-:W1:Y:S01]  /*0d30*/  LDC R22, c[0x0][0x260] ;  /* 0x00009800ff167b82 */ /* 0x000e620000000800 */
[----:B------:R-:W-:Y:S01]  /*0d40*/  IMAD R27, R59, R56, R27 ;  /* 0x000000383b1b7224 */ /* 0x000fe200078e021b */
[----:B------:R-:W-:Y:S01]  /*0d50*/  SHF.L.U32 R30, R26, 0x1, RZ ;  /* 0x000000011a1e7819 */ /* 0x000fe200000006ff */
[----:B------:R-:W-:-:S03]  /*0d60*/  IMAD.WIDE.U32 R24, R77, 0x10, R24 ;  /* 0x000000104d187825 */ /* 0x000fc600078e0018 */
[----:B------:R-:W-:Y:S01]  /*0d70*/  SHF.L.U64.HI R31, R26, 0x1, R27 ;  /* 0x000000011a1f7819 */ /* 0x000fe2000001021b */
[----:B------:R-:W-:Y:S01]  /*0d80*/  IMAD R33, R56, R57, RZ ;  /* 0x0000003938217224 */ /* 0x000fe200078e02ff */
[C---:B------:R-:W-:Y:S01]  /*0d90*/  LOP3.LUT R23, R57.reuse, 0x20, RZ, 0xfc, !PT ;  /* 0x0000002039177812 */ /* 0x040fe200078efcff */
[----:B------:R-:W-:Y:S01]  /*0da0*/  IMAD.WIDE.U32 R28, R57, R17, RZ ;  /* 0x00000011391c7225 */ /* 0x000fe200078e00ff */
[----:B------:R-:W-:-:S03]  /*0db0*/  IADD3 R184, P0, R24, UR4, RZ ;  /* 0x0000000418b87c10 */ /* 0x000fc6000ff1e0ff */
[----:B------:R-:W-:Y:S01]  /*0dc0*/  IMAD.WIDE.U32 R26, R77, 0x10, R30 ;  /* 0x000000104d1a7825 */ /* 0x000fe200078e001e */
[----:B----4-:R2:W-:Y:S01]  /*0dd0*/  STS.128 [R67], R40 ;  /* 0x0000002843007388 */ /* 0x0105e20000000c00 */
[----:B------:R-:W-:Y:S02]  /*0de0*/  IADD3.X R185, R25, UR5, RZ, P0, !PT ;  /* 0x0000000519b97c10 */ /* 0x000fe400087fe4ff */
[----:B------:R-:W-:Y:S01]  /*0df0*/  IADD3 R29, R29, R33, RZ ;  /* 0x000000211d1d7210 */ /* 0x000fe20007ffe0ff */
[----:B------:R-:W-:Y:S01]  /*0e00*/  IMAD R33, R56, R23, RZ ;  /* 0x0000001738217224 */ /* 0x000fe200078e02ff */
[----:B------:R-:W-:Y:S01]  /*0e10*/  IADD3 R194, P1, R26, UR4, RZ ;  /* 0x000000041ac27c10 */ /* 0x000fe2000ff3e0ff */
[----:B------:R-:W-:Y:S01]  /*0e20*/  IMAD.WIDE.U32 R30, R23, R17, RZ ;  /* 0x00000011171e7225 */ /* 0x000fe200078e00ff */
[----:B------:R-:W-:Y:S02]  /*0e30*/  STS.128 [R69], R44 ;  /* 0x0000002c45007388 */ /* 0x000fe40000000c00 */
[----:B------:R-:W-:Y:S01]  /*0e40*/  IADD3.X R187, R27, UR5, RZ, P1, !PT ;  /* 0x000000051bbb7c10 */ /* 0x000fe20008ffe4ff */
[----:B------:R-:W-:Y:S01]  /*0e50*/  IMAD.WIDE R24, R17, 0x40, R28 ;  /* 0x0000004011187825 */ /* 0x000fe200078e021c */
[----:B------:R-:W-:-:S02]  /*0e60*/  IADD3 R31, R31, R33, RZ ;  /* 0x000000211f1f7210 */ /* 0x000fc40007ffe0ff */
[----:B--2---:R-:W-:Y:S01]  /*0e70*/  IADD3 R41, P0, R7, UR4, RZ ;  /* 0x0000000407297c10 */ /* 0x004fe2000ff1e0ff */
[----:B------:R-:W-:Y:S03]  /*0e80*/  STS.128 [R71], R48 ;  /* 0x0000003047007388 */ /* 0x000fe60000000c00 */
[----:B------:R-:W-:Y:S02]  /*0e90*/  IADD3.X R43, R8, UR5, RZ, P0, !PT ;  /* 0x00000005082b7c10 */ /* 0x000fe400087fe4ff */
[-C--:B------:R-:W-:Y:S01]  /*0ea0*/  LEA R32, P1, R30, R41.reuse, 0x1 ;  /* 0x000000291e207211 */ /* 0x080fe200078208ff */
[----:B------:R-:W-:Y:S01]  /*0eb0*/  STS.128 [R73], R52 ;  /* 0x0000003449007388 */ /* 0x000fe20000000c00 */
[----:B------:R-:W-:Y:S01]  /*0ec0*/  LEA R26, P0, R28, R41, 0x1 ;  /* 0x000000291c1a7211 */ /* 0x000fe200078008ff */
[----:B-1----:R-:W-:Y:S01]  /*0ed0*/  IMAD.WIDE.U32 R34, R59, R22, RZ ;  /* 0x000000163b227225 */ /* 0x002fe200078e00ff */
[-C--:B------:R-:W-:Y:S01]  /*0ee0*/  LEA.HI.X R33, R30, R43.reuse, R31, 0x1, P1 ;  /* 0x0000002b1e217211 */ /* 0x080fe200008f0c1f */
[----:B------:R1:W-:Y:S01]  /*0ef0*/  STS.128 [R75], R36 ;  /* 0x000000244b007388 */ /* 0x0003e20000000c00 */
[----:B------:R-:W-:Y:S01]  /*0f00*/  LEA.HI.X R27, R28, R43, R29, 0x1, P0 ;  /* 0x0000002b1c1b7211 */ /* 0x000fe200000f0c1d */
[----:B------:R-:W-:Y:S01]  /*0f10*/  IMAD.WIDE R28, R17, 0x40, R30 ;  /* 0x00000040111c7825 */ /* 0x000fe200078e021e */
[----:B------:R-:W-:-:S03]  /*0f20*/  ULDC.64 UR4, c[0x0][0x220] ;  /* 0x0000880000047ab9 */ /* 0x000fc60000000a00 */
[C---:B------:R-:W-:Y:S01]  /*0f30*/  IMAD.WIDE.U32 R30, R61.reuse, R22, RZ ;  /* 0x000000163d1e7225 */ /* 0x040fe200078e00ff */
[C---:B-1----:R-:W-:Y:S02]  /*0f40*/  LEA R38, P0, R24.reuse, R41, 0x1 ;  /* 0x0000002918267211 */ /* 0x042fe400078008ff */
[----:B------:R-:W-:Y:S02]  /*0f50*/  SHF.R.S32.HI R36, RZ, 0x1f, R22 ;  /* 0x0000001fff247819 */ /* 0x000fe40000011416 */
[----:B------:R-:W-:Y:S02]  /*0f60*/  LEA.HI.X R39, R24, R43, R25, 0x1, P0 ;  /* 0x0000002b18277211 */ /* 0x000fe400000f0c19 */
[----:B------:R-:W-:Y:S01]  /*0f70*/  LEA R40, P0, R28, R41, 0x1 ;  /* 0x000000291c287211 */ /* 0x000fe200078008ff */
[----:B------:R-:W-:-:S03]  /*0f80*/  IMAD R61, R61, R36, R31 ;  /* 0x000000243d3d7224 */ /* 0x000fc600078e021f */
[----:B------:R-:W-:Y:S02]  /*0f90*/  LEA.HI.X R41, R28, R43, R29, 0x1, P0 ;  /* 0x0000002b1c297211 */ /* 0x000fe400000f0c1d */
[C---:B------:R-:W-:Y:S02]  /*0fa0*/  SHF.L.U32 R28, R30.reuse, 0x1, RZ ;  /* 0x000000011e1c7819 */ /* 0x040fe400000006ff */
[----:B------:R-:W-:Y:S01]  /*0fb0*/  SHF.L.U64.HI R29, R30, 0x1, R61 ;  /* 0x000000011e1d7819 */ /* 0x000fe2000001023d */
[----:B------:R-:W-:Y:S01]  /*0fc0*/  IMAD R59, R59, R36, R35 ;  /* 0x000000243b3b7224 */ /* 0x000fe200078e0223 */
[----:B------:R-:W-:Y:S01]  /*0fd0*/  SHF.L.U32 R30, R34, 0x1, RZ ;  /* 0x00000001221e7819 */ /* 0x000fe200000006ff */
[----:B------:R-:W-:-:S03]  /*0fe0*/  IMAD.WIDE.U32 R28, R77, 0x10, R28 ;  /* 0x000000104d1c7825 */ /* 0x000fc600078e001c */
[----:B------:R-:W-:Y:S01]  /*0ff0*/  SHF.L.U64.HI R31, R34, 0x1, R59 ;  /* 0x00000001221f7819 */ /* 0x000fe2000001023b */
[----:B------:R-:W-:Y:S01]  /*1000*/  IMAD R43, R36, R23, RZ ;  /* 0x00000017242b7224 */ /* 0x000fe200078e02ff */
[----:B------:R-:W-:Y:S01]  /*1010*/  IADD3 R186, P0, R28, UR4, RZ ;  /* 0x000000041cba7c10 */ /* 0x000fe2000ff1e0ff */
[----:B------:R-:W-:-:S03]  /*1020*/  IMAD.WIDE.U32 R34, R23, R22, RZ ;  /* 0x0000001617227225 */ /* 0x000fc600078e00ff */
[----:B------:R-:W-:Y:S01]  /*1030*/  IADD3.X R189, R29, UR5, RZ, P0, !PT ;  /* 0x000000051dbd7c10 */ /* 0x000fe200087fe4ff */
[C---:B------:R-:W-:Y:S01]  /*1040*/  IMAD.WIDE.U32 R24, R16.reuse, 0x2, R26 ;  /* 0x0000000210187825 */ /* 0x040fe200078e001a */
[----:B------:R-:W-:Y:S02]  /*1050*/  IADD3 R35, R35, R43, RZ ;  /* 0x0000002b23237210 */ /* 0x000fe40007ffe0ff */
[----:B------:R-:W-:Y:S01]  /*1060*/  IADD3 R43, P0, R7, UR4, RZ ;  /* 0x00000004072b7c10 */ /* 0x000fe2000ff1e0ff */
[----:B------:R-:W-:Y:S01]  /*1070*/  IMAD.WIDE.U32 R26, R16, 0x2, R32 ;  /* 0x00000002101a7825 */ /* 0x000fe200078e0020 */
[----:B------:R-:W-:Y:S01]  /*1080*/  @!PT LDS RZ, [RZ] ;  /* 0x00000000fffff984 */ /* 0x000fe20000000800 */
[----:B------:R-:W-:Y:S01]  /*1090*/  @!PT LDS RZ, [RZ] ;  /* 0x00000000fffff984 */ /* 0x000fe20000000800 */
[----:B------:R-:W-:Y:S01]  /*10a0*/  @!PT LDS RZ, [RZ] ;  /* 0x00000000fffff984 */ /* 0x000fe20000000800 */
[----:B------:R1:W-:Y:S03]  /*10b0*/  LDGSTS.E.BYPASS.128 [R63+0x8000], desc[UR26][R24.64] ;  /* 0x08000000183f7fae */ /* 0x0003e6000b901c5a */
[----:B------:R-:W-:Y:S01]  /*10c0*/  IMAD R37, R36, R57, RZ ;  /* 0x0000003924257224 */ /* 0x000fe200078e02ff */
[----:B------:R2:W-:Y:S01]  /*10d0*/  LDGSTS.E.BYPASS.128 [R65+0x8000], desc[UR26][R26.64] ;  /* 0x080000001a417fae */ /* 0x0005e2000b901c5a */
[----:B------:R-:W-:Y:S01]  /*10e0*/  IMAD.WIDE.U32 R32, R57, R22, RZ ;  /* 0x0000001639207225 */ /* 0x000fe200078e00ff */
[----:B------:R-:W-:-:S02]  /*10f0*/  IADD3.X R45, R8, UR5, RZ, P0, !PT ;  /* 0x00000005082d7c10 */ /* 0x000fc400087fe4ff */
[----:B------:R-:W-:Y:S01]  /*1100*/  LEA R36, P1, R34, R43, 0x1 ;  /* 0x0000002b22247211 */ /* 0x000fe200078208ff */
[----:B------:R-:W0:Y:S01]  /*1110*/  LDGDEPBAR ;  /* 0x00000000000079af */ /* 0x000e220000000000 */
[----:B------:R-:W-:Y:S01]  /*1120*/  IADD3 R33, R33, R37, RZ ;  /* 0x0000002521217210 */ /* 0x000fe20007ffe0ff */
[----:B-1----:R-:W-:Y:S01]  /*1130*/  IMAD.WIDE.U32 R24, R77, 0x10, R30 ;  /* 0x000000104d187825 */ /* 0x002fe200078e001e */
[----:B--2---:R-:W-:Y:S02]  /*1140*/  LEA R26, P0, R32, R43, 0x1 ;  /* 0x0000002b201a7211 */ /* 0x004fe400078008ff */
[----:B------:R-:W-:Y:S02]  /*1150*/  IADD3 R190, P2, R24, UR4, RZ ;  /* 0x0000000418be7c10 */ /* 0x000fe4000ff5e0ff */
[-C--:B------:R-:W-:Y:S02]  /*1160*/  LEA.HI.X R27, R32, R45.reuse, R33, 0x1, P0 ;  /* 0x0000002d201b7211 */ /* 0x080fe400000f0c21 */
[----:B------:R-:W-:-:S02]  /*1170*/  LEA.HI.X R37, R34, R45, R35, 0x1, P1 ;  /* 0x0000002d22257211 */ /* 0x000fc400008f0c23 */
[----:B------:R-:W-:Y:S01]  /*1180*/  IADD3.X R23, R25, UR5, RZ, P2, !PT ;  /* 0x0000000519177c10 */ /* 0x000fe200097fe4ff */
[----:B------:R-:W-:-:S04]  /*1190*/  IMAD.WIDE.U32 R24, R16, 0x2, R26 ;  /* 0x0000000210187825 */ /* 0x000fc800078e001a */
[----:B------:R-:W-:Y:S01]  /*11a0*/  IMAD.WIDE.U32 R26, R16, 0x2, R36 ;  /* 0x00000002101a7825 */ /* 0x000fe200078e0024 */
[----:B------:R1:W-:Y:S04]  /*11b0*/  LDGSTS.E.BYPASS.128 [R63+0xe000], desc[UR26][R24.64] ;  /* 0x0e000000183f7fae */ /* 0x0003e8000b901c5a */
[----:B------:R1:W-:Y:S04]  /*11c0*/  LDGSTS.E.BYPASS.128 [R65+0xe000], desc[UR26][R26.64] ;  /* 0x0e0000001a417fae */ /* 0x0003e8000b901c5a */
[----:B------:R-:W0:Y:S01]  /*11d0*/  LDGDEPBAR ;  /* 0x00000000000079af */ /* 0x000e220000000000 */
[----:B------:R-:W-:-:S04]  /*11e0*/  IMAD.WIDE R28, R22, 0x40, R32 ;  /* 0x00000040161c7825 */ /* 0x000fc800078e0220 */
[----:B------:R-:W-:Y:S01]  /*11f0*/  IMAD.WIDE R30, R22, 0x40, R34 ;  /* 0x00000040161e7825 */ /* 0x000fe200078e0222 */
[-C--:B------:R-:W-:Y:S02]  /*1200*/  LEA R32, P0, R28, R43.reuse, 0x1 ;  /* 0x0000002b1c207211 */ /* 0x080fe400078008ff */
[----:B------:R-:W-:Y:S02]  /*1210*/  LEA R34, P1, R30, R43, 0x1 ;  /* 0x0000002b1e227211 */ /* 0x000fe400078208ff */
[-C--:B------:R-:W-:Y:S01]  /*1220*/  LEA.HI.X R33, R28, R45.reuse, R29, 0x1, P0 ;  /* 0x0000002d1c217211 */ /* 0x080fe200000f0c1d */
[----:B------:R-:W-:Y:S01]  /*1230*/  IMAD.WIDE.U32 R28, R16, 0x2, R38 ;  /* 0x00000002101c7825 */ /* 0x000fe200078e0026 */
[----:B------:R-:W-:Y:S01]  /*1240*/  BAR.SYNC.DEFER_BLOCKING 0x0 ;  /* 0x0000000000007b1d */ /* 0x000fe20000010000 */
[----:B------:R-:W-:Y:S02]  /*1250*/  LEA.HI.X R35, R30, R45, R31, 0x1, P1 ;  /* 0x0000002d1e237211 */ /* 0x000fe400008f0c1f */
[----:B------:R-:W-:-:S04]  /*1260*/  IMAD.WIDE.U32 R30, R16, 0x2, R40 ;  /* 0x00000002101e7825 */ /* 0x000fc800078e0028 */
[----:B------:R-:W-:-:S04]  /*1270*/  IMAD.WIDE.U32 R32, R16, 0x2, R32 ;  /* 0x0000000210207825 */ /* 0x000fc800078e0020 */
[----:B------:R-:W-:Y:S01]  /*1280*/  IMAD.WIDE.U32 R34, R16, 0x2, R34 ;  /* 0x0000000210227825 */ /* 0x000fe200078e0022 */
[----:B------:R-:W-:Y:S01]  /*1290*/  @!PT LDS RZ, [RZ] ;  /* 0x00000000fffff984 */ /* 0x000fe20000000800 */
[----:B------:R-:W-:Y:S01]  /*12a0*/  @!PT LDS RZ, [RZ] ;  /* 0x00000000fffff984 */ /* 0x000fe20000000800 */
[----:B------:R-:W-:Y:S01]  /*12b0*/  @!PT LDS RZ, [RZ] ;  /* 0x00000000fffff984 */ /* 0x000fe20000000800 */
[----:B------:R1:W-:Y:S04]  /*12c0*/  LDGSTS.E.BYPASS.128 [R63+0xa000], desc[UR26][R28.64] ;  /* 0x0a0000001c3f7fae */ /* 0x0003e8000b901c5a */
[----:B------:R1:W-:Y:S04]  /*12d0*/  LDGSTS.E.BYPASS.128 [R65+0xa000], desc[UR26][R30.64] ;  /* 0x0a0000001e417fae */ /* 0x0003e8000b901c5a */
[----:B------:R-:W0:Y:S04]  /*12e0*/  LDGDEPBAR ;  /* 0x00000000000079af */ /* 0x000e280000000000 */
[----:B------:R1:W-:Y:S04]  /*12f0*/  LDGSTS.E.BYPASS.128 [R63+0x10000], desc[UR26][R32.64] ;  /* 0x10000000203f7fae */ /* 0x0003e8000b901c5a */
[----:B------:R1:W-:Y:S04]  /*1300*/  LDGSTS.E.BYPASS.128 [R65+0x10000], desc[UR26][R34.64] ;  /* 0x1000000022417fae */ /* 0x0003e8000b901c5a */
[----:B------:R-:W0:Y:S01]  /*1310*/  LDGDEPBAR ;  /* 0x00000000000079af */ /* 0x000e220000000000 */
[----:B------:R-:W-:Y:S01]  /*1320*/  @!PT LDS RZ, [RZ] ;  /* 0x00000000fffff984 */ /* 0x000fe20000000800 */
[----:B------:R2:W-:Y:S06]  /*1330*/  MEMBAR.ALL.CTA ;  /* 0x0000000000007992 */ /* 0x0005ec0000008000 */
[----:B--2---:R-:W2:Y:S01]  /*1340*/  FENCE.VIEW.ASYNC.S ;  /* 0x00000000000073c6 */ /* 0x004ea20000000000 */
[----:B------:R-:W-:-:S02]  /*1350*/  CS2R R92, SRZ ;  /* 0x00000000005c7805 */ /* 0x000fc4000001ff00 */
        /* <DEDUP_REMOVED lines=8> */
[----:B------:R-:W-:Y:S02]  /*13e0*/  CS2R R110, SRZ ;  /* 0x00000000006e7805 */ /* 0x000fe4000001ff00 */
[----:B------:R-:W-:Y:S02]  /*13f0*/  CS2R R112, SRZ ;  /* 0x0000000000707805 */ /* 0x000fe4000001ff00 */
[----:B------:R-:W-:Y:S02]  /*1400*/  CS2R R114, SRZ ;  /* 0x0000000000727805 */ /* 0x000fe4000001ff00 */
[----:B------:R-:W-:-:S02]  /*1410*/  CS2R R116, SRZ ;  /* 0x0000000000747805 */ /* 0x000fc4000001ff00 */
[----:B------:R-:W-:Y:S01]  /*1420*/  CS2R R118, SRZ ;  /* 0x0000000000767805 */ /* 0x000fe2000001ff00 */
[----:B------:R-:W-:Y:S01]  /*1430*/  FMUL R199, R199, 1.4426950216293334961 ;  /* 0x3fb8aa3bc7c77820 */ /* 0x000fe20000400000 */
[----:B------:R-:W-:Y:S01]  /*1440*/  UIADD3 UR28, UR20, 0x8000, URZ ;  /* 0x00008000141c7890 */ /* 0x000fe2000fffe03f */
[----:B------:R-:W-:Y:S01]  /*1450*/  UMOV UR21, 0x1 ;  /* 0x0000000100157882 */ /* 0x000fe20000000000 */
[----:B-12---:R-:W-:-:S10]  /*1460*/  UMOV UR22, 0xffffffff ;  /* 0xffffffff00167882 */ /* 0x006fd40000000000 */
.L_x_0:
[----:B------:R-:W-:Y:S01]  /*1470*/  UIADD3 UR22, UR22, 0x1, URZ ;  /* 0x0000000116167890 */ /* 0x000fe2000fffe03f */
[----:B------:R-:W-:-:S04]  /*1480*/  DEPBAR.LE SB0, 0x2 ;  /* 0x000080800000791a */ /* 0x000fc80000000000 */
[----:B------:R-:W-:Y:S01]  /*1490*/  BAR.SYNC.DEFER_BLOCKING 0x0 ;  /* 0x0000000000007b1d */ /* 0x000fe20000010000 */
[----:B------:R-:W-:Y:S01]  /*14a0*/  USHF.L.U32 UR4, UR25, 0xb, URZ ;  /* 0x0000000b19047899 */ /* 0x000fe2000800063f */
[----:B------:R-:W-:Y:S01]  /*14b0*/  IADD3 R192, R192, 0x40, RZ ;  /* 0x00000040c0c07810 */ /* 0x000fe20007ffe0ff */
[----:B------:R-:W-:Y:S02]  /*14c0*/  UISETP.GT.AND UP0, UPT, UR22, 0x2, UPT ;  /* 0x000000021600788c */ /* 0x000fe4000bf04270 */
[----:B------:R-:W-:Y:S02]  /*14d0*/  ULOP3.LUT UR4, UR4, 0x2000, URZ, 0xc0, !UPT ;  /* 0x0000200004047892 */ /* 0x000fe4000f8ec03f */
[----:B------:R-:W-:Y:S02]  /*14e0*/  USEL UR22, UR22, URZ, !UP0 ;  /* 0x0000003f16167287 */ /* 0x000fe4000c000000 */
[----:B------:R-:W-:Y:S02]  /*14f0*/  UIADD3 UR24, UR20, UR4, URZ ;  /* 0x0000000414187290 */ /* 0x000fe4000fffe03f */
[----:B------:R-:W-:-:S02]  /*1500*/  ULEA UR23, UR22, UR28, 0xd ;  /* 0x0000001c16177291 */ /* 0x000fc4000f8e683f */
[----:B------:R-:W-:Y:S02]  /*1510*/  USHF.R.U32.HI UR4, URZ, 0x4, UR24 ;  /* 0x000000043f047899 */ /* 0x000fe40008011618 */
[----:B------:R-:W-:Y:S02]  /*1520*/  USHF.R.U32.HI UR5, URZ, 0x4, UR23 ;  /* 0x000000043f057899 */ /* 0x000fe40008011617 */
[----:B------:R-:W-:Y:S02]  /*1530*/  USGXT.U32 UR4, UR4, 0xe ;  /* 0x0000000e0404789a */ /* 0x000fe40008000000 */
[----:B------:R-:W-:Y:S02]  /*1540*/  USGXT.U32 UR5, UR5, 0xe ;  /* 0x0000000e0505789a */ /* 0x000fe40008000000 */
[----:B------:R-:W-:Y:S02]  /*1550*/  ULOP3.LUT UR4, UR4, 0x8000000, URZ, 0xfc, !UPT ;  /* 0x0800000004047892 */ /* 0x000fe4000f8efc3f */
[----:B------:R-:W-:Y:S01]  /*1560*/  ULOP3.LUT UR6, UR5, 0x2000000, URZ, 0xfc, !UPT ;  /* 0x0200000005067892 */ /* 0x000fe2000f8efc3f */
[----:B------:R-:W-:Y:S01]  /*1570*/  WARPGROUP.ARRIVE ;  /* 0x00000000000079c5 */ /* 0x000fe20000000000 */
[----:B------:R-:W-:Y:S01]  /*1580*/  UMOV UR7, 0x40000040 ;  /* 0x4000004000077882 */ /* 0x000fe20000000000 */
[----:B------:R-:W-:Y:S01]  /*1590*/  UMOV UR5, 0x40000040 ;  /* 0x4000004000057882 */ /* 0x000fe20000000000 */
[----:B------:R-:W-:Y:S01]  /*15a0*/  UMOV UR9, 0x40000040 ;  /* 0x4000004000097882 */ /* 0x000fe20000000000 */
[----:B------:R-:W-:Y:S01]  /*15b0*/  UMOV UR11, 0x40000040 ;  /* 0x40000040000b7882 */ /* 0x000fe20000000000 */
[----:B------:R-:W-:Y:S01]  /*15c0*/  UMOV UR13, 0x40000040 ;  /* 0x40000040000d7882 */ /* 0x000fe20000000000 */
[----:B------:R-:W-:Y:S01]  /*15d0*/  UMOV UR15, 0x40000040 ;  /* 0x40000040000f7882 */ /* 0x000fe20000000000 */
[----:B------:R-:W-:Y:S01]  /*15e0*/  UMOV UR17, 0x40000040 ;  /* 0x4000004000117882 */ /* 0x000fe20000000000 */
[----:B------:R-:W-:Y:S01]  /*15f0*/  HGMMA.64x64x16.F32 R56, gdesc[UR4], RZ, !UPT ;  /* 0x00e00000043879f0 */ /* 0x000fe2000c7008ff */
[----:B------:R-:W-:-:S02]  /*1600*/  UIADD3 UR4, UR24, 0x20, URZ ;  /* 0x0000002018047890 */ /* 0x000fc4000fffe03f */
[----:B------:R-:W-:Y:S02]  /*1610*/  UIADD3 UR5, UR23, 0x20, URZ ;  /* 0x0000002017057890 */ /* 0x000fe4000fffe03f */
[----:B------:R-:W-:Y:S02]  /*1620*/  USHF.R.U32.HI UR4, URZ, 0x4, UR4 ;  /* 0x000000043f047899 */ /* 0x000fe40008011604 */
[----:B------:R-:W-:Y:S02]  /*1630*/  USHF.R.U32.HI UR5, URZ, 0x4, UR5 ;  /* 0x000000043f057899 */ /* 0x000fe40008011605 */
[----:B------:R-:W-:Y:S02]  /*1640*/  USGXT.U32 UR4, UR4, 0xe ;  /* 0x0000000e0404789a */ /* 0x000fe40008000000 */
[----:B------:R-:W-:Y:S02]  /*1650*/  USGXT.U32 UR5, UR5, 0xe ;  /* 0x0000000e0505789a */ /* 0x000fe40008000000 */
[----:B------:R-:W-:-:S02]  /*1660*/  ULOP3.LUT UR8, UR4, 0x8000000, URZ, 0xfc, !UPT ;  /* 0x0800000004087892 */ /* 0x000fc4000f8efc3f */
[----:B------:R-:W-:Y:S02]  /*1670*/  ULOP3.LUT UR10, UR5, 0x2000000, URZ, 0xfc, !UPT ;  /* 0x02000000050a7892 */ /* 0x000fe4000f8efc3f */
[----:B------:R-:W-:Y:S02]  /*1680*/  UIADD3 UR4, UR24, 0x40, URZ ;  /* 0x0000004018047890 */ /* 0x000fe4000fffe03f */
[----:B------:R-:W-:Y:S02]  /*1690*/  UIADD3 UR5, UR23, 0x40, URZ ;  /* 0x0000004017057890 */ /* 0x000fe4000fffe03f */
[----:B------:R-:W-:Y:S02]  /*16a0*/  USHF.R.U32.HI UR4, URZ, 0x4, UR4 ;  /* 0x000000043f047899 */ /* 0x000fe40008011604 */
[----:B------:R-:W-:Y:S02]  /*16b0*/  USHF.R.U32.HI UR5, URZ, 0x4, UR5 ;  /* 0x000000043f057899 */ /* 0x000fe40008011605 */
[----:B------:R-:W-:-:S02]  /*16c0*/  USGXT.U32 UR4, UR4, 0xe ;  /* 0x0000000e0404789a */ /* 0x000fc40008000000 */
[----:B------:R-:W-:Y:S02]  /*16d0*/  USGXT.U32 UR5, UR5, 0xe ;  /* 0x0000000e0505789a */ /* 0x000fe40008000000 */
[----:B------:R-:W-:Y:S02]  /*16e0*/  ULOP3.LUT UR12, UR4, 0x8000000, URZ, 0xfc, !UPT ;  /* 0x08000000040c7892 */ /* 0x000fe4000f8efc3f */
[----:B------:R-:W-:Y:S02]  /*16f0*/  ULOP3.LUT UR14, UR5, 0x2000000, URZ, 0xfc, !UPT ;  /* 0x02000000050e7892 */ /* 0x000fe4000f8efc3f */
[----:B------:R-:W-:Y:S02]  /*1700*/  UIADD3 UR4, UR24, 0x60, URZ ;  /* 0x0000006018047890 */ /* 0x000fe4000fffe03f */
[----:B------:R-:W-:Y:S02]  /*1710*/  UIADD3 UR5, UR23, 0x60, URZ ;  /* 0x0000006017057890 */ /* 0x000fe4000fffe03f */
[----:B------:R-:W-:-:S02]  /*1720*/  USHF.R.U32.HI UR4, URZ, 0x4, UR4 ;  /* 0x000000043f047899 */ /* 0x000fc40008011604 */
[----:B------:R-:W-:Y:S02]  /*1730*/  USHF.R.U32.HI UR5, URZ, 0x4, UR5 ;  /* 0x000000043f057899 */ /* 0x000fe40008011605 */
[----:B------:R-:W-:Y:S02]  /*1740*/  USGXT.U32 UR4, UR4, 0xe ;  /* 0x0000000e0404789a */ /* 0x000fe40008000000 */
[----:B------:R-:W-:Y:S02]  /*1750*/  USGXT.U32 UR5, UR5, 0xe ;  /* 0x0000000e0505789a */ /* 0x000fe40008000000 */
[----:B------:R-:W-:Y:S02]  /*1760*/  ULOP3.LUT UR16, UR4, 0x8000000, URZ, 0xfc, !UPT ;  /* 0x0800000004107892 */ /* 0x000fe4000f8efc3f */
[----:B------:R-:W-:Y:S01]  /*1770*/  ULOP3.LUT UR18, UR5, 0x2000000, URZ, 0xfc, !UPT ;  /* 0x0200000005127892 */ /* 0x000fe2000f8efc3f */
[----:B------:R-:W-:Y:S02]  /*1780*/  UMOV UR19, 0x40000040 ;  /* 0x4000004000137882 */ /* 0x000fe40000000000 */
[----:B------:R-:W-:Y:S01]  /*1790*/  UMOV UR5, 0x40000040 ;  /* 0x4000004000057882 */ /* 0x000fe20000000000 */
[----:B------:R-:W-:-:S04]  /*17a0*/  UIADD3 UR21, UR21, 0x1, URZ ;  /* 0x0000000115157890 */ /* 0x000fc8000fffe03f */
[----:B------:R-:W-:-:S04]  /*17b0*/  UISETP.GT.AND UP0, UPT, UR21, 0x2, UPT ;  /* 0x000000021500788c */ /* 0x000fc8000bf04270 */
[----:B------:R-:W-:Y:S01]  /*17c0*/  USEL UR21, UR21, URZ, !UP0 ;  /* 0x0000003f15157287 */ /* 0x000fe2000c000000 */
[----:B------:R-:W-:Y:S01]  /*17d0*/  HGMMA.64x64x16.F32 R56, gdesc[UR8], R56 ;  /* 0x00e00000083879f0 */ /* 0x000fe20008700838 */
[----:B------:R-:W-:Y:S01]  /*17e0*/  UIADD3 UR8, UR24, 0x4000, URZ ;  /* 0x0000400018087890 */ /* 0x000fe2000fffe03f */
[----:B------:R-:W-:-:S03]  /*17f0*/  UMOV UR9, 0x40000040 ;  /* 0x4000004000097882 */ /* 0x000fc60000000000 */
[----:B------:R-:W-:-:S04]  /*1800*/  USHF.R.U32.HI UR8, URZ, 0x4, UR8 ;  /* 0x000000043f087899 */ /* 0x000fc80008011608 */
[----:B------:R-:W-:-:S04]  /*1810*/  USGXT.U32 UR8, UR8, 0xe ;  /* 0x0000000e0808789a */ /* 0x000fc80008000000 */
[----:B------:R-:W-:Y:S01]  /*1820*/  ULOP3.LUT UR4, UR8, 0x8000000, URZ, 0xfc, !UPT ;  /* 0x0800000008047892 */ /* 0x000fe2000f8efc3f */
[----:B------:R-:W-:Y:S01]  /*1830*/  HGMMA.64x64x16.F32 R56, gdesc[UR12], R56 ;  /* 0x00e000000c3879f0 */ /* 0x000fe20008700838 */
[----:B------:R-:W-:-:S03]  /*1840*/  UMOV UR13, 0x40000040 ;  /* 0x40000040000d7882 */ /* 0x000fc60000000000 */
[----:B------:R-:W-:Y:S01]  /*1850*/  HGMMA.64x64x16.F32 R56, gdesc[UR16], R56 ;  /* 0x00e00000103879f0 */ /* 0x000fe20008700838 */
[----:B------:R-:W-:-:S03]  /*1860*/  UMOV UR17, 0x40000040 ;  /* 0x4000004000117882 */ /* 0x000fc60000000000 */
[----:B------:R-:W-:Y:S01]  /*1870*/  HGMMA.64x64x16.F32 R24, gdesc[UR4], RZ, !UPT ;  /* 0x00e00000041879f0 */ /* 0x000fe2000c7008ff */
[----:B------:R-:W-:Y:S01]  /*1880*/  UIADD3 UR4, UR24, 0x4020, URZ ;  /* 0x0000402018047890 */ /* 0x000fe2000fffe03f */
[----:B------:R-:W-:-:S03]  /*1890*/  UMOV UR7, 0x40000040 ;  /* 0x4000004000077882 */ /* 0x000fc60000000000 */
[----:B------:R-:W-:-:S04]  /*18a0*/  USHF.R.U32.HI UR4, URZ, 0x4, UR4 ;  /* 0x000000043f047899 */ /* 0x000fc80008011604 */
[----:B------:R-:W-:-:S04]  /*18b0*/  USGXT.U32 UR4, UR4, 0xe ;  /* 0x0000000e0404789a */ /* 0x000fc80008000000 */
[----:B------:R-:W-:Y:S02]  /*18c0*/  ULOP3.LUT UR8, UR4, 0x8000000, URZ, 0xfc, !UPT ;  /* 0x0800000004087892 */ /* 0x000fe4000f8efc3f */
[----:B------:R-:W-:Y:S02]  /*18d0*/  UIADD3 UR4, UR24, 0x4040, URZ ;  /* 0x0000404018047890 */ /* 0x000fe4000fffe03f */
[----:B------:R-:W-:Y:S02]  /*18e0*/  UIADD3 UR24, UR24, 0x4060, URZ ;  /* 0x0000406018187890 */ /* 0x000fe4000fffe03f */
[----:B------:R-:W-:-:S04]  /*18f0*/  USHF.R.U32.HI UR4, URZ, 0x4, UR4 ;  /* 0x000000043f047899 */ /* 0x000fc80008011604 */
[----:B------:R-:W-:-:S04]  /*1900*/  USGXT.U32 UR4, UR4, 0xe ;  /* 0x0000000e0404789a */ /* 0x000fc80008000000 */
[----:B------:R-:W-:Y:S02]  /*1910*/  ULOP3.LUT UR12, UR4, 0x8000000, URZ, 0xfc, !UPT ;  /* 0x08000000040c7892 */ /* 0x000fe4000f8efc3f */
[----:B------:R-:W-:-:S04]  /*1920*/  USHF.R.U32.HI UR4, URZ, 0x4, UR24 ;  /* 0x000000043f047899 */ /* 0x000fc80008011618 */
[----:B------:R-:W-:-:S04]  /*1930*/  USGXT.U32 UR4, UR4, 0xe ;  /* 0x0000000e0404789a */ /* 0x000fc80008000000 */
[----:B------:R-:W-:Y:S02]  /*1940*/  ULOP3.LUT UR16, UR4, 0x8000000, URZ, 0xfc, !UPT ;  /* 0x0800000004107892 */ /* 0x000fe4000f8efc3f */
[----:B------:R-:W-:-:S04]  /*1950*/  UIADD3 UR4, UR23, 0x6000, URZ ;  /* 0x0000600017047890 */ /* 0x000fc8000fffe03f */
[----:B------:R-:W-:-:S04]  /*1960*/  USHF.R.U32.HI UR4, URZ, 0x4, UR4 ;  /* 0x000000043f047899 */ /* 0x000fc80008011604 */
[----:B------:R-:W-:-:S04]  /*1970*/  USGXT.U32 UR4, UR4, 0xe ;  /* 0x0000000e0404789a */ /* 0x000fc80008000000 */
[----:B------:R-:W-:-:S07]  /*1980*/  ULOP3.LUT UR4, UR4, 0x2000000, URZ, 0xfc, !UPT ;  /* 0x0200000004047892 */ /* 0x000fce000f8efc3f */
[----:B------:R-:W-:Y:S01]  /*1990*/  UMOV UR6, UR4 ;  /* 0x0000000400067c82 */ /* 0x000fe20008000000 */
[----:B------:R-:W-:-:S04]  /*19a0*/  UIADD3 UR4, UR23, 0x6800, URZ ;  /* 0x0000680017047890 */ /* 0x000fc8000fffe03f */
[----:B------:R-:W-:-:S04]  /*19b0*/  USHF.R.U32.HI UR4, URZ, 0x4, UR4 ;  /* 0x000000043f047899 */ /* 0x000fc80008011604 */
[----:B------:R-:W-:-:S04]  /*19c0*/  USGXT.U32 UR4, UR4, 0xe ;  /* 0x0000000e0404789a */ /* 0x000fc80008000000 */
[----:B------:R-:W-:Y:S01]  /*19d0*/  ULOP3.LUT UR4, UR4, 0x2000000, URZ, 0xfc, !UPT ;  /* 0x0200000004047892 */ /* 0x000fe2000f8efc3f */
[----:B------:R-:W-:Y:S01]  /*19e0*/  HGMMA.64x64x16.F32 R24, gdesc[UR8], R24 ;  /* 0x00e00000081879f0 */ /* 0x000fe20008700818 */
[----:B------:R-:W-:-:S05]  /*19f0*/  UMOV UR11, 0x40000040 ;  /* 0x40000040000b7882 */ /* 0x000fca0000000000 */
[----:B------:R-:W-:Y:S01]  /*1a00*/  UMOV UR10, UR4 ;  /* 0x00000004000a7c82 */ /* 0x000fe20008000000 */
[----:B------:R-:W-:Y:S02]  /*1a10*/  UIADD3 UR4, UR23, 0x7000, URZ ;  /* 0x0000700017047890 */ /* 0x000fe4000fffe03f */
[----:B------:R-:W-:Y:S02]  /*1a20*/  UIADD3 UR23, UR23, 0x7800, URZ ;  /* 0x0000780017177890 */ /* 0x000fe4000fffe03f */
[----:B------:R-:W-:-:S04]  /*1a30*/  USHF.R.U32.HI UR4, URZ, 0x4, UR4 ;  /* 0x000000043f047899 */ /* 0x000fc80008011604 */
[----:B------:R-:W-:-:S04]  /*1a40*/  USGXT.U32 UR4, UR4, 0xe ;  /* 0x0000000e0404789a */ /* 0x000fc80008000000 */
[----:B------:R-:W-:Y:S01]  /*1a50*/  ULOP3.LUT UR4, UR4, 0x2000000, URZ, 0xfc, !UPT ;  /* 0x0200000004047892 */ /* 0x000fe2000f8efc3f */
[----:B------:R-:W-:Y:S06]  /*1a60*/  HGMMA.64x64x16.F32 R24, gdesc[UR12], R24 ;  /* 0x00e000000c1879f0 */ /* 0x000fec0008700818 */
[----:B------:R-:W-:Y:S01]  /*1a70*/  UMOV UR14, UR4 ;  /* 0x00000004000e7c82 */ /* 0x000fe20008000000 */
[----:B------:R-:W-:Y:S01]  /*1a80*/  UMOV UR15, 0x40000040 ;  /* 0x40000040000f7882 */ /* 0x000fe20000000000 */
[----:B------:R-:W-:-:S04]  /*1a90*/  USHF.R.U32.HI UR4, URZ, 0x4, UR23 ;  /* 0x000000043f047899 */ /* 0x000fc80008011617 */
[----:B------:R-:W-:-:S04]  /*1aa0*/  USGXT.U32 UR4, UR4, 0xe ;  /* 0x0000000e0404789a */ /* 0x000fc80008000000 */
[----:B------:R-:W-:Y:S01]  /*1ab0*/  ULOP3.LUT UR4, UR4, 0x2000000, URZ, 0xfc, !UPT ;  /* 0x0200000004047892 */ /* 0x000fe2000f8efc3f */
[----:B------:R-:W-:Y:S06]  /*1ac0*/  HGMMA.64x64x16.F32 R24, gdesc[UR16], R24, gsb0 ;  /* 0x00e00000101879f0 */ /* 0x000fec0008000818 */
[----:B------:R-:W-:Y:S01]  /*1ad0*/  UMOV UR18, UR4 ;  /* 0x0000000400127c82 */ /* 0x000fe20008000000 */
[----:B------:R-:W-:Y:S01]  /*1ae0*/  UMOV UR19, 0x40000040 ;  /* 0x4000004000137882 */ /* 0x000fe20000000000 */
[----:B------:R-:W-:Y:S01]  /*1af0*/  ULEA UR4, UR21, UR28, 0xd ;  /* 0x0000001c15047291 */ /* 0x000fe2000f8e683f */
[----:B------:R-:W-:-:S02]  /*1b00*/  WARPGROUP.DEPBAR.LE gsb0, 0x0 ;  /* 0x00008000000079c5 */ /* 0x000fc40000010000 */
[----:B------:R-:W-:-:S04]  /*1b10*/  FMNMX R153, R56, R57, !PT ;  /* 0x0000003938997209 */ /* 0x000fc80007800000 */
        /* <DEDUP_REMOVED lines=13> */
[----:B------:R-:W-:-:S05]  /*1bf0*/  FMNMX R154, R85, R152, !PT ;  /* 0x00000098559a7209 */ /* 0x000fca0007800000 */
[----:B------:R-:W1:Y:S02]  /*1c00*/  SHFL.BFLY PT, R153, R154, 0x2, 0x1f ;  /* 0x0c401f009a997f89 */ /* 0x000e6400000e0000 */
[----:B-1----:R-:W-:Y:S02]  /*1c10*/  FMNMX R155, R154, R153, !PT ;  /* 0x000000999a9b7209 */ /* 0x002fe40007800000 */
[----:B------:R-:W-:-:S03]  /*1c20*/  FMNMX R153, R58, R59, !PT ;  /* 0x0000003b3a997209 */ /* 0x000fc60007800000 */
[----:B------:R-:W1:Y:S01]  /*1c30*/  SHFL.BFLY PT, R156, R155, 0x1, 0x1f ;  /* 0x0c201f009b9c7f89 */ /* 0x000e6200000e0000 */
[----:B------:R-:W-:-:S04]  /*1c40*/  FMNMX R152, R62, R153, !PT ;  /* 0x000000993e987209 */ /* 0x000fc80007800000 */
[----:B------:R-:W-:-:S04]  /*1c50*/  FMNMX R153, R63, R152, !PT ;  /* 0x000000983f997209 */ /* 0x000fc80007800000 */
[----:B------:R-:W-:-:S04]  /*1c60*/  FMNMX R152, R66, R153, !PT ;  /* 0x0000009942987209 */ /* 0x000fc80007800000 */
[----:B------:R-:W-:-:S04]  /*1c70*/  FMNMX R153, R67, R152, !PT ;  /* 0x0000009843997209 */ /* 0x000fc80007800000 */
[----:B------:R-:W-:-:S04]  /*1c80*/  FMNMX R152, R70, R153, !PT ;  /* 0x0000009946987209 */ /* 0x000fc80007800000 */
[----:B------:R-:W-:Y:S02]  /*1c90*/  FMNMX R153, R71, R152, !PT ;  /* 0x0000009847997209 */ /* 0x000fe40007800000 */
[----:B-1----:R-:W-:Y:S02]  /*1ca0*/  FMNMX R156, R155, R156, !PT ;  /* 0x0000009c9b9c7209 */ /* 0x002fe40007800000 */
[----:B------:R-:W-:-:S03]  /*1cb0*/  FMNMX R152, R74, R153, !PT ;  /* 0x000000994a987209 */ /* 0x000fc60007800000 */
[----:B------:R-:W-:Y:S01]  /*1cc0*/  FMUL R156, R199, R156 ;  /* 0x0000009cc79c7220 */ /* 0x000fe20000400000 */
[----:B------:R-:W-:-:S04]  /*1cd0*/  FMNMX R153, R75, R152, !PT ;  /* 0x000000984b997209 */ /* 0x000fc80007800000 */
[----:B------:R-:W-:Y:S02]  /*1ce0*/  FMNMX R152, R78, R153, !PT ;  /* 0x000000994e987209 */ /* 0x000fe40007800000 */
[----:B------:R-:W-:Y:S02]  /*1cf0*/  FMNMX R188, R156, R203, !PT ;  /* 0x000000cb9cbc7209 */ /* 0x000fe40007800000 */
[----:B------:R-:W-:-:S03]  /*1d00*/  FMNMX R153, R79, R152, !PT ;  /* 0x000000984f997209 */ /* 0x000fc60007800000 */
[C-C-:B------:R-:W-:Y:S01]  /*1d10*/  FFMA R200, R199.reuse, R80, -R188.reuse ;  /* 0x00000050c7c87223 */ /* 0x140fe200000008bc */
[----:B------:R-:W-:Y:S01]  /*1d20*/  FMNMX R152, R82, R153, !PT ;  /* 0x0000009952987209 */ /* 0x000fe20007800000 */
[C-C-:B------:R-:W-:Y:S01]  /*1d30*/  FFMA R202, R199.reuse, R84, -R188.reuse ;  /* 0x00000054c7ca7223 */ /* 0x140fe200000008bc */
[----:B------:R-:W-:Y:S01]  /*1d40*/  FADD R84, -R188, R203 ;  /* 0x000000cbbc547221 */ /* 0x000fe20000000100 */
[--C-:B------:R-:W-:Y:S01]  /*1d50*/  FFMA R56, R199, R56, -R188.reuse ;  /* 0x00000038c7387223 */ /* 0x100fe200000008bc */
[----:B------:R-:W-:Y:S01]  /*1d60*/  FMNMX R153, R83, R152, !PT ;  /* 0x0000009853997209 */ /* 0x000fe20007800000 */
[C-C-:B------:R-:W-:Y:S01]  /*1d70*/  FFMA R57, R199.reuse, R57, -R188.reuse ;  /* 0x00000039c7397223 */ /* 0x140fe200000008bc */
[C-C-:B------:R-:W-:Y:S01]  /*1d80*/  FFMA R60, R199.reuse, R60, -R188.reuse ;  /* 0x0000003cc73c7223 */ /* 0x140fe200000008bc */
[C-C-:B------:R-:W-:Y:S01]  /*1d90*/  FFMA R61, R199.reuse, R61, -R188.reuse ;  /* 0x0000003dc73d7223 */ /* 0x140fe200000008bc */
[----:B------:R-:W-:Y:S01]  /*1da0*/  FMNMX R152, R86, R153, !PT ;  /* 0x0000009956987209 */ /* 0x000fe20007800000 */
[C-C-:B------:R-:W-:Y:S01]  /*1db0*/  FFMA R64, R199.reuse, R64, -R188.reuse ;  /* 0x00000040c7407223 */ /* 0x140fe200000008bc */
[C-C-:B------:R-:W-:Y:S01]  /*1dc0*/  FFMA R65, R199.reuse, R65, -R188.reuse ;  /* 0x00000041c7417223 */ /* 0x140fe200000008bc */
[--C-:B------:R-:W-:Y:S01]  /*1dd0*/  FFMA R68, R199, R68, -R188.reuse ;  /* 0x00000044c7447223 */ /* 0x100fe200000008bc */
[----:B------:R-:W-:Y:S01]  /*1de0*/  FMNMX R152, R87, R152, !PT ;  /* 0x0000009857987209 */ /* 0x000fe20007800000 */
[C-C-:B------:R-:W-:Y:S01]  /*1df0*/  FFMA R69, R199.reuse, R69, -R188.reuse ;  /* 0x00000045c7457223 */ /* 0x140fe200000008bc */
[C-C-:B------:R-:W-:Y:S01]  /*1e00*/  FFMA R72, R199.reuse, R72, -R188.reuse ;  /* 0x00000048c7487223 */ /* 0x140fe200000008bc */
[C-C-:B------:R-:W-:Y:S01]  /*1e10*/  FFMA R73, R199.reuse, R73, -R188.reuse ;  /* 0x00000049c7497223 */ /* 0x140fe200000008bc */
[C-C-:B------:R-:W-:Y:S01]  /*1e20*/  FFMA R76, R199.reuse, R76, -R188.reuse ;  /* 0x0000004cc74c7223 */ /* 0x140fe200000008bc */
[----:B------:R-:W1:Y:S01]  /*1e30*/  SHFL.BFLY PT, R153, R152, 0x2, 0x1f ;  /* 0x0c401f0098997f89 */ /* 0x000e6200000e0000 */
[C-C-:B------:R-:W-:Y:S01]  /*1e40*/  FFMA R77, R199.reuse, R77, -R188.reuse ;  /* 0x0000004dc74d7223 */ /* 0x140fe200000008bc */
[C-C-:B------:R-:W-:Y:S01]  /*1e50*/  FFMA R81, R199.reuse, R81, -R188.reuse ;  /* 0x00000051c7517223 */ /* 0x140fe200000008bc */
[----:B------:R-:W-:Y:S01]  /*1e60*/  FFMA R85, R199, R85, -R188 ;  /* 0x00000055c7557223 */ /* 0x000fe200000008bc */
[----:B------:R-:W2:Y:S08]  /*1e70*/  MUFU.EX2 R84, R84 ;  /* 0x0000005400547308 */ /* 0x000eb00000000800 */
[----:B------:R-:W-:Y:S08]  /*1e80*/  MUFU.EX2 R56, R56 ;  /* 0x0000003800387308 */ /* 0x000ff00000000800 */
[----:B------:R-:W-:Y:S01]  /*1e90*/  MUFU.EX2 R57, R57 ;  /* 0x0000003900397308 */ /* 0x000fe20000000800 */
[-C--:B--2---:R-:W-:Y:S01]  /*1ea0*/  FMUL R120, R120, R84.reuse ;  /* 0x0000005478787220 */ /* 0x084fe20000400000 */
[-C--:B------:R-:W-:Y:S01]  /*1eb0*/  FMUL R121, R121, R84.reuse ;  /* 0x0000005479797220 */ /* 0x080fe20000400000 */
[-C--:B------:R-:W-:Y:S01]  /*1ec0*/  FMUL R124, R124, R84.reuse ;  /* 0x000000547c7c7220 */ /* 0x080fe20000400000 */
[----:B-1----:R-:W-:Y:S01]  /*1ed0*/  FMNMX R153, R152, R153, !PT ;  /* 0x0000009998997209 */ /* 0x002fe20007800000 */
[-C--:B------:R-:W-:Y:S01]  /*1ee0*/  FMUL R125, R125, R84.reuse ;  /* 0x000000547d7d7220 */ /* 0x080fe20000400000 */
[-C--:B------:R-:W-:Y:S01]  /*1ef0*/  FMUL R128, R128, R84.reuse ;  /* 0x0000005480807220 */ /* 0x080fe20000400000 */
[-C--:B------:R-:W-:Y:S01]  /*1f00*/  FMUL R129, R129, R84.reuse ;  /* 0x0000005481817220 */ /* 0x080fe20000400000 */
[----:B------:R-:W-:Y:S01]  /*1f10*/  MUFU.EX2 R60, R60 ;  /* 0x0000003c003c7308 */ /* 0x000fe20000000800 */
[----:B------:R-:W1:Y:S01]  /*1f20*/  SHFL.BFLY PT, R152, R153, 0x1, 0x1f ;  /* 0x0c201f0099987f89 */ /* 0x000e6200000e0000 */
[-C--:B------:R-:W-:Y:S01]  /*1f30*/  FMUL R132, R132, R84.reuse ;  /* 0x0000005484847220 */ /* 0x080fe20000400000 */
[-C--:B------:R-:W-:Y:S01]  /*1f40*/  FMUL R133, R133, R84.reuse ;  /* 0x0000005485857220 */ /* 0x080fe20000400000 */
[-C--:B------:R-:W-:Y:S01]  /*1f50*/  FMUL R136, R136, R84.reuse ;  /* 0x0000005488887220 */ /* 0x080fe20000400000 */
[-C--:B------:R-:W-:Y:S01]  /*1f60*/  FMUL R137, R137, R84.reuse ;  /* 0x0000005489897220 */ /* 0x080fe20000400000 */
[-C--:B------:R-:W-:Y:S01]  /*1f70*/  FMUL R140, R140, R84.reuse ;  /* 0x000000548c8c7220 */ /* 0x080fe20000400000 */
[-C--:B------:R-:W-:Y:S01]  /*1f80*/  FMUL R141, R141, R84.reuse ;  /* 0x000000548d8d7220 */ /* 0x080fe20000400000 */
[----:B------:R-:W-:Y:S01]  /*1f90*/  MUFU.EX2 R61, R61 ;  /* 0x0000003d003d7308 */ /* 0x000fe20000000800 */
[-C--:B------:R-:W-:Y:S01]  /*1fa0*/  FMUL R144, R144, R84.reuse ;  /* 0x0000005490907220 */ /* 0x080fe20000400000 */
[-C--:B------:R-:W-:Y:S01]  /*1fb0*/  FMUL R145, R145, R84.reuse ;  /* 0x0000005491917220 */ /* 0x080fe20000400000 */
[-C--:B------:R-:W-:Y:S01]  /*1fc0*/  FMUL R148, R148, R84.reuse ;  /* 0x0000005494947220 */ /* 0x080fe20000400000 */
[----:B------:R-:W-:-:S04]  /*1fd0*/  FMUL R149, R149, R84 ;  /* 0x0000005495957220 */ /* 0x000fc80000400000 */
[----:B------:R-:W-:Y:S08]  /*1fe0*/  MUFU.EX2 R64, R64 ;  /* 0x0000004000407308 */ /* 0x000ff00000000800 */
[----:B------:R-:W2:Y:S01]  /*1ff0*/  MUFU.EX2 R65, R65 ;  /* 0x0000004100417308 */ /* 0x000ea20000000800 */
[----:B-1----:R-:W-:Y:S02]  /*2000*/  FMNMX R152, R153, R152, !PT ;  /* 0x0000009899987209 */ /* 0x002fe40007800000 */
[----:B------:R-:W-:-:S03]  /*2010*/  FMNMX R153, R24, R25, !PT ;  /* 0x0000001918997209 */ /* 0x000fc60007800000 */
[----:B------:R-:W-:Y:S01]  /*2020*/  FMUL R152, R199, R152 ;  /* 0x00000098c7987220 */ /* 0x000fe20000400000 */
[----:B------:R-:W-:Y:S01]  /*2030*/  FMNMX R80, R28, R153, !PT ;  /* 0x000000991c507209 */ /* 0x000fe20007800000 */
[----:B------:R-:W-:Y:S03]  /*2040*/  MUFU.EX2 R68, R68 ;  /* 0x0000004400447308 */ /* 0x000fe60000000800 */
[----:B------:R-:W-:Y:S02]  /*2050*/  FMNMX R153, R29, R80, !PT ;  /* 0x000000501d997209 */ /* 0x000fe40007800000 */
[----:B------:R-:W-:Y:S02]  /*2060*/  FMNMX R80, R152, R201, !PT ;  /* 0x000000c998507209 */ /* 0x000fe40007800000 */
[----:B------:R-:W-:Y:S01]  /*2070*/  FMNMX R152, R32, R153, !PT ;  /* 0x0000009920987209 */ /* 0x000fe20007800000 */
[----:B------:R-:W1:Y:S01]  /*2080*/  MUFU.EX2 R69, R69 ;  /* 0x0000004500457308 */ /* 0x000e620000000800 */
[----:B--2---:R-:W-:Y:S01]  /*2090*/  F2FP.F16.F32.PACK_AB R156, R65, R64 ;  /* 0x00000040419c723e */ /* 0x004fe200000000ff */
[--C-:B------:R-:W-:Y:S01]  /*20a0*/  FFMA R203, R199, R58, -R80.reuse ;  /* 0x0000003ac7cb7223 */ /* 0x100fe20000000850 */
[----:B------:R-:W-:Y:S01]  /*20b0*/  FMNMX R153, R33, R152, !PT ;  /* 0x0000009821997209 */ /* 0x000fe20007800000 */
[C-C-:B------:R-:W-:Y:S01]  /*20c0*/  FFMA R204, R199.reuse, R59, -R80.reuse ;  /* 0x0000003bc7cc7223 */ /* 0x140fe20000000850 */
[C-C-:B------:R-:W-:Y:S01]  /*20d0*/  FFMA R206, R199.reuse, R63, -R80.reuse ;  /* 0x0000003fc7ce7223 */ /* 0x140fe20000000850 */
[C-C-:B------:R-:W-:Y:S01]  /*20e0*/  FFMA R154, R199.reuse, R86, -R80.reuse ;  /* 0x00000056c79a7223 */ /* 0x140fe20000000850 */
[----:B------:R-:W-:Y:S01]  /*20f0*/  FMNMX R58, R36, R153, !PT ;  /* 0x00000099243a7209 */ /* 0x000fe20007800000 */
[----:B------:R-:W-:Y:S01]  /*2100*/  FFMA R86, R199, R87, -R80 ;  /* 0x00000057c7567223 */ /* 0x000fe20000000850 */
[----:B------:R-:W-:Y:S02]  /*2110*/  MUFU.EX2 R72, R72 ;  /* 0x0000004800487308 */ /* 0x000fe40000000800 */
[----:B------:R-:W-:-:S04]  /*2120*/  FMNMX R59, R37, R58, !PT ;  /* 0x0000003a253b7209 */ /* 0x000fc80007800000 */
[----:B------:R-:W-:Y:S01]  /*2130*/  FMNMX R58, R40, R59, !PT ;  /* 0x0000003b283a7209 */ /* 0x000fe20007800000 */
[----:B------:R-:W-:Y:S01]  /*2140*/  FFMA R59, R199, R62, -R80 ;  /* 0x0000003ec73b7223 */ /* 0x000fe20000000850 */
[----:B------:R-:W2:Y:S01]  /*2150*/  MUFU.EX2 R73, R73 ;  /* 0x0000004900497308 */ /* 0x000ea20000000800 */
[----:B-1----:R-:W-:Y:S02]  /*2160*/  F2FP.F16.F32.PACK_AB R158, R69, R68 ;  /* 0x00000044459e723e */ /* 0x002fe400000000ff */
[----:B------:R-:W-:-:S04]  /*2170*/  FMNMX R153, R41, R58, !PT ;  /* 0x0000003a29997209 */ /* 0x000fc80007800000 */
[----:B------:R-:W-:Y:S01]  /*2180*/  FMNMX R58, R44, R153, !PT ;  /* 0x000000992c3a7209 */ /* 0x000fe20007800000 */
[----:B------:R-:W-:Y:S03]  /*2190*/  MUFU.EX2 R76, R76 ;  /* 0x0000004c004c7308 */ /* 0x000fe60000000800 */
[----:B------:R-:W-:-:S04]  /*21a0*/  FMNMX R63, R45, R58, !PT ;  /* 0x0000003a2d3f7209 */ /* 0x000fc80007800000 */
        /* <DEDUP_REMOVED lines=13> */
[----:B------:R-:W-:Y:S01]  /*2280*/  FFMA R82, R199, R83, -R80 ;  /* 0x00000053c7527223 */ /* 0x000fe20000000850 */
[----:B------:R-:W1:Y:S01]  /*2290*/  MUFU.EX2 R77, R77 ;  /* 0x0000004d004d7308 */ /* 0x000e620000000800 */
[----:B--2---:R-:W-:-:S02]  /*22a0*/  F2FP.F16.F32.PACK_AB R160, R73, R72 ;  /* 0x0000004849a0723e */ /* 0x004fc400000000ff */
[----:B------:R-:W2:Y:S05]  /*22b0*/  SHFL.BFLY PT, R153, R58, 0x2, 0x1f ;  /* 0x0c401f003a997f89 */ /* 0x000eaa00000e0000 */
[----:B------:R-:W-:Y:S08]  /*22c0*/  MUFU.EX2 R200, R200 ;  /* 0x000000c800c87308 */ /* 0x000ff00000000800 */
[----:B------:R-:W3:Y:S01]  /*22d0*/  MUFU.EX2 R81, R81 ;  /* 0x0000005100517308 */ /* 0x000ee20000000800 */
[----:B-1----:R-:W-:-:S07]  /*22e0*/  F2FP.F16.F32.PACK_AB R162, R77, R76 ;  /* 0x0000004c4da2723e */ /* 0x002fce00000000ff */
[----:B------:R-:W-:Y:S01]  /*22f0*/  MUFU.EX2 R202, R202 ;  /* 0x000000ca00ca7308 */ /* 0x000fe20000000800 */
[----:B--2---:R-:W-:Y:S02]  /*2300*/  FMNMX R62, R58, R153, !PT ;  /* 0x000000993a3e7209 */ /* 0x004fe40007800000 */
[----:B------:R-:W-:-:S03]  /*2310*/  FMNMX R153, R26, R27, !PT ;  /* 0x0000001b1a997209 */ /* 0x000fc60007800000 */
[----:B------:R-:W1:Y:S01]  /*2320*/  SHFL.BFLY PT, R155, R62, 0x1, 0x1f ;  /* 0x0c201f003e9b7f89 */ /* 0x000e6200000e0000 */
[----:B------:R-:W-:Y:S01]  /*2330*/  FMNMX R58, R30, R153, !PT ;  /* 0x000000991e3a7209 */ /* 0x000fe20007800000 */
[----:B------:R-:W2:Y:S01]  /*2340*/  MUFU.EX2 R85, R85 ;  /* 0x0000005500557308 */ /* 0x000ea20000000800 */
[----:B---3--:R-:W-:Y:S02]  /*2350*/  F2FP.F16.F32.PACK_AB R164, R81, R200 ;  /* 0x000000c851a4723e */ /* 0x008fe400000000ff */
[----:B------:R-:W-:-:S04]  /*2360*/  FMNMX R83, R31, R58, !PT ;  /* 0x0000003a1f537209 */ /* 0x000fc80007800000 */
[----:B------:R-:W-:Y:S01]  /*2370*/  FMNMX R58, R34, R83, !PT ;  /* 0x00000053223a7209 */ /* 0x000fe20007800000 */
[----:B------:R-:W-:Y:S03]  /*2380*/  MUFU.EX2 R203, R203 ;  /* 0x000000cb00cb7308 */ /* 0x000fe60000000800 */
[----:B------:R-:W-:-:S04]  /*2390*/  FMNMX R153, R35, R58, !PT ;  /* 0x0000003a23997209 */ /* 0x000fc80007800000 */
[----:B------:R-:W-:Y:S01]  /*23a0*/  FMNMX R58, R38, R153, !PT ;  /* 0x00000099263a7209 */ /* 0x000fe20007800000 */
[----:B------:R3:W-:Y:S01]  /*23b0*/  MUFU.EX2 R83, R154 ;  /* 0x0000009a00537308 */ /* 0x0007e20000000800 */
[----:B--2---:R-:W-:Y:S02]  /*23c0*/  F2FP.F16.F32.PACK_AB R166, R85, R202 ;  /* 0x000000ca55a6723e */ /* 0x004fe400000000ff */
[----:B------:R-:W-:Y:S02]  /*23d0*/  FMNMX R87, R39, R58, !PT ;  /* 0x0000003a27577209 */ /* 0x000fe40007800000 */
[----:B-1----:R-:W-:Y:S02]  /*23e0*/  FMNMX R62, R62, R155, !PT ;  /* 0x0000009b3e3e7209 */ /* 0x002fe40007800000 */
[----:B------:R-:W-:Y:S01]  /*23f0*/  FMNMX R152, R42, R87, !PT ;  /* 0x000000572a987209 */ /* 0x000fe20007800000 */
[----:B------:R-:W-:Y:S02]  /*2400*/  MUFU.EX2 R204, R204 ;  /* 0x000000cc00cc7308 */ /* 0x000fe40000000800 */
[----:B------:R-:W-:Y:S01]  /*2410*/  FMUL R153, R199, R62 ;  /* 0x0000003ec7997220 */ /* 0x000fe20000400000 */
[----:B------:R-:W-:Y:S01]  /*2420*/  FMNMX R87, R43, R152, !PT ;  /* 0x000000982b577209 */ /* 0x000fe20007800000 */
[----:B------:R-:W-:-:S03]  /*2430*/  FADD R62, -R80, R201 ;  /* 0x000000c9503e7221 */ /* 0x000fc60000000100 */
[----:B------:R-:W-:Y:S01]  /*2440*/  FMNMX R58, R153, R198, !PT ;  /* 0x000000c6993a7209 */ /* 0x000fe20007800000 */
[----:B------:R-:W-:Y:S04]  /*2450*/  MUFU.EX2 R59, R59 ;  /* 0x0000003b003b7308 */ /* 0x000fe80000000800 */
[C-C-:B------:R-:W-:Y:S01]  /*2460*/  FFMA R152, R199.reuse, R24, -R58.reuse ;  /* 0x00000018c7987223 */ /* 0x140fe2000000083a */
[----:B------:R-:W-:Y:S01]  /*2470*/  FMNMX R24, R46, R87, !PT ;  /* 0x000000572e187209 */ /* 0x000fe20007800000 */
[C-C-:B------:R-:W-:Y:S01]  /*2480*/  FFMA R208, R199.reuse, R25, -R58.reuse ;  /* 0x00000019c7d07223 */ /* 0x140fe2000000083a */
[C-C-:B---3--:R-:W-:Y:S01]  /*2490*/  FFMA R154, R199.reuse, R28, -R58.reuse ;  /* 0x0000001cc79a7223 */ /* 0x148fe2000000083a */
[--C-:B------:R-:W-:Y:S01]  /*24a0*/  FFMA R28, R199, R29, -R58.reuse ;  /* 0x0000001dc71c7223 */ /* 0x100fe2000000083a */
[----:B------:R-:W-:Y:S01]  /*24b0*/  FMNMX R153, R47, R24, !PT ;  /* 0x000000182f997209 */ /* 0x000fe20007800000 */
[C-C-:B------:R-:W-:Y:S01]  /*24c0*/  FFMA R29, R199.reuse, R32, -R58.reuse ;  /* 0x00000020c71d7223 */ /* 0x140fe2000000083a */
[C---:B------:R-:W-:Y:S01]  /*24d0*/  FFMA R32, R199.reuse, R33, -R58 ;  /* 0x00000021c7207223 */ /* 0x040fe2000000083a */
[----:B------:R-:W-:Y:S01]  /*24e0*/  FADD R33, -R58, R198 ;  /* 0x000000c63a217221 */ /* 0x000fe20000000100 */
[----:B------:R-:W-:Y:S01]  /*24f0*/  FMNMX R24, R50, R153, !PT ;  /* 0x0000009932187209 */ /* 0x000fe20007800000 */
[----:B------:R-:W-:Y:S01]  /*2500*/  MUFU.EX2 R87, R152 ;  /* 0x0000009800577308 */ /* 0x000fe20000000800 */
        /* <DEDUP_REMOVED lines=12> */
[----:B------:R-:W-:Y:S01]  /*25d0*/  FFMA R53, R199, R53, -R58 ;  /* 0x00000035c7357223 */ /* 0x000fe2000000083a */
[----:B------:R-:W1:Y:S02]  /*25e0*/  MUFU.EX2 R62, R62 ;  /* 0x0000003e003e7308 */ /* 0x000e640000000800 */
[----:B------:R-:W2:Y:S06]  /*25f0*/  SHFL.BFLY PT, R153, R24, 0x2, 0x1f ;  /* 0x0c401f0018997f89 */ /* 0x000eac00000e0000 */
[----:B------:R-:W3:Y:S08]  /*2600*/  MUFU.EX2 R33, R33 ;  /* 0x0000002100217308 */ /* 0x000ef00000000800 */
[----:B------:R-:W4:Y:S01]  /*2610*/  MUFU.EX2 R206, R206 ;  /* 0x000000ce00ce7308 */ /* 0x000f220000000800 */
[-C--:B-1----:R-:W-:Y:S01]  /*2620*/  FMUL R122, R122, R62.reuse ;  /* 0x0000003e7a7a7220 */ /* 0x082fe20000400000 */
        /* <DEDUP_REMOVED lines=8> */
[----:B--2---:R-:W-:Y:S01]  /*26b0*/  FMNMX R153, R24, R153, !PT ;  /* 0x0000009918997209 */ /* 0x004fe20007800000 */
[-C--:B------:R-:W-:Y:S01]  /*26c0*/  FMUL R138, R138, R62.reuse ;  /* 0x0000003e8a8a7220 */ /* 0x080fe20000400000 */
[-C--:B------:R-:W-:Y:S01]  /*26d0*/  FMUL R139, R139, R62.reuse ;  /* 0x0000003e8b8b7220 */ /* 0x080fe20000400000 */
[-C--:B------:R-:W-:Y:S01]  /*26e0*/  FMUL R142, R142, R62.reuse ;  /* 0x0000003e8e8e7220 */ /* 0x080fe20000400000 */
[-C--:B------:R-:W-:Y:S01]  /*26f0*/  FMUL R143, R143, R62.reuse ;  /* 0x0000003e8f8f7220 */ /* 0x080fe20000400000 */
[----:B------:R-:W1:Y:S01]  /*2700*/  SHFL.BFLY PT, R24, R153, 0x1, 0x1f ;  /* 0x0c201f0099187f89 */ /* 0x000e6200000e0000 */
[----:B------:R-:W2:Y:S01]  /*2710*/  MUFU.EX2 R66, R66 ;  /* 0x0000004200427308 */ /* 0x000ea20000000800 */
[-C--:B------:R-:W-:Y:S01]  /*2720*/  FMUL R146, R146, R62.reuse ;  /* 0x0000003e92927220 */ /* 0x080fe20000400000 */
[-C--:B------:R-:W-:Y:S01]  /*2730*/  FMUL R147, R147, R62.reuse ;  /* 0x0000003e93937220 */ /* 0x080fe20000400000 */
[-C--:B------:R-:W-:Y:S01]  /*2740*/  FMUL R150, R150, R62.reuse ;  /* 0x0000003e96967220 */ /* 0x080fe20000400000 */
[----:B------:R-:W-:Y:S01]  /*2750*/  FMUL R151, R151, R62 ;  /* 0x0000003e97977220 */ /* 0x000fe20000400000 */
[-C--:B---3--:R-:W-:Y:S01]  /*2760*/  FMUL R88, R88, R33.reuse ;  /* 0x0000002158587220 */ /* 0x088fe20000400000 */
[-C--:B------:R-:W-:Y:S01]  /*2770*/  FMUL R89, R89, R33.reuse ;  /* 0x0000002159597220 */ /* 0x080fe20000400000 */
[-C--:B------:R-:W-:Y:S01]  /*2780*/  FMUL R92, R92, R33.reuse ;  /* 0x000000215c5c7220 */ /* 0x080fe20000400000 */
[----:B------:R-:W-:Y:S01]  /*2790*/  MUFU.EX2 R67, R67 ;  /* 0x0000004300437308 */ /* 0x000fe20000000800 */
[-C--:B------:R-:W-:Y:S01]  /*27a0*/  FMUL R93, R93, R33.reuse ;  /* 0x000000215d5d7220 */ /* 0x080fe20000400000 */
[-C--:B------:R-:W-:Y:S01]  /*27b0*/  FMUL R96, R96, R33.reuse ;  /* 0x0000002160607220 */ /* 0x080fe20000400000 */
[-C--:B------:R-:W-:Y:S01]  /*27c0*/  FMUL R97, R97, R33.reuse ;  /* 0x0000002161617220 */ /* 0x080fe20000400000 */
[-C--:B------:R-:W-:Y:S01]  /*27d0*/  FMUL R100, R100, R33.reuse ;  /* 0x0000002164647220 */ /* 0x080fe20000400000 */
[-C--:B------:R-:W-:Y:S01]  /*27e0*/  FMUL R101, R101, R33.reuse ;  /* 0x0000002165657220 */ /* 0x080fe20000400000 */
[-C--:B------:R-:W-:Y:S01]  /*27f0*/  FMUL R104, R104, R33.reuse ;  /* 0x0000002168687220 */ /* 0x080fe20000400000 */
[-C--:B------:R-:W-:Y:S01]  /*2800*/  FMUL R105, R105, R33.reuse ;  /* 0x0000002169697220 */ /* 0x080fe20000400000 */
[----:B------:R-:W3:Y:S01]  /*2810*/  MUFU.EX2 R70, R70 ;  /* 0x0000004600467308 */ /* 0x000ee20000000800 */
[-C--:B------:R-:W-:Y:S01]  /*2820*/  FMUL R108, R108, R33.reuse ;  /* 0x000000216c6c7220 */ /* 0x080fe20000400000 */
[-C--:B------:R-:W-:Y:S01]  /*2830*/  FMUL R109, R109, R33.reuse ;  /* 0x000000216d6d7220 */ /* 0x080fe20000400000 */
[-C--:B------:R-:W-:Y:S01]  /*2840*/  FMUL R112, R112, R33.reuse ;  /* 0x0000002170707220 */ /* 0x080fe20000400000 */
[-C--:B------:R-:W-:Y:S01]  /*2850*/  FMUL R113, R113, R33.reuse ;  /* 0x0000002171717220 */ /* 0x080fe20000400000 */
[-C--:B------:R-:W-:Y:S01]  /*2860*/  FMUL R116, R116, R33.reuse ;  /* 0x0000002174747220 */ /* 0x080fe20000400000 */
[----:B------:R-:W-:Y:S01]  /*2870*/  FMUL R117, R117, R33 ;  /* 0x0000002175757220 */ /* 0x000fe20000400000 */
[----:B-1----:R-:W-:Y:S01]  /*2880*/  FMNMX R24, R153, R24, !PT ;  /* 0x0000001899187209 */ /* 0x002fe20007800000 */
[----:B------:R-:W-:Y:S01]  /*2890*/  MUFU.EX2 R71, R71 ;  /* 0x0000004700477308 */ /* 0x000fe20000000800 */
[----:B------:R-:W-:Y:S01]  /*28a0*/  F2FP.F16.F32.PACK_AB R153, R204, R203 ;  /* 0x000000cbcc99723e */ /* 0x000fe200000000ff */
[----:B------:R-:W-:Y:S01]  /*28b0*/  FADD R204, R203, R204 ;  /* 0x000000cccbcc7221 */ /* 0x000fe20000000000 */
[----:B----4-:R-:W-:Y:S01]  /*28c0*/  F2FP.F16.F32.PACK_AB R155, R206, R59 ;  /* 0x0000003bce9b723e */ /* 0x010fe200000000ff */
[----:B------:R-:W-:Y:S01]  /*28d0*/  FMUL R24, R199, R24 ;  /* 0x00000018c7187220 */ /* 0x000fe20000400000 */
[----:B--2---:R-:W-:Y:S01]  /*28e0*/  F2FP.F16.F32.PACK_AB R157, R66, R63 ;  /* 0x0000003f429d723e */ /* 0x004fe200000000ff */
[----:B------:R-:W-:Y:S01]  /*28f0*/  FADD R59, R59, R204 ;  /* 0x000000cc3b3b7221 */ /* 0x000fe20000000000 */
[----:B------:R-:W-:Y:S01]  /*2900*/  MOV R203, R188 ;  /* 0x000000bc00cb7202 */ /* 0x000fe20000000f00 */
[----:B------:R-:W1:Y:S01]  /*2910*/  MUFU.EX2 R74, R74 ;  /* 0x0000004a004a7308 */ /* 0x000e620000000800 */
[----:B------:R-:W-:Y:S01]  /*2920*/  FMNMX R24, R24, R191, !PT ;  /* 0x000000bf18187209 */ /* 0x000fe20007800000 */
[----:B------:R-:W-:Y:S01]  /*2930*/  FADD R206, R206, R59 ;  /* 0x0000003bcece7221 */ /* 0x000fe20000000000 */
[----:B---3--:R-:W-:-:S03]  /*2940*/  F2FP.F16.F32.PACK_AB R159, R70, R67 ;  /* 0x00000043469f723e */ /* 0x008fc600000000ff */
[C-C-:B------:R-:W-:Y:S01]  /*2950*/  FFMA R26, R199.reuse, R26, -R24.reuse ;  /* 0x0000001ac71a7223 */ /* 0x140fe20000000818 */
[C-C-:B------:R-:W-:Y:S01]  /*2960*/  FFMA R27, R199.reuse, R27, -R24.reuse ;  /* 0x0000001bc71b7223 */ /* 0x140fe20000000818 */
[C-C-:B------:R-:W-:Y:S01]  /*2970*/  FFMA R30, R199.reuse, R30, -R24.reuse ;  /* 0x0000001ec71e7223 */ /* 0x140fe20000000818 */
[C-C-:B------:R-:W-:Y:S01]  /*2980*/  FFMA R31, R199.reuse, R31, -R24.reuse ;  /* 0x0000001fc71f7223 */ /* 0x140fe20000000818 */
[----:B------:R2:W-:Y:S01]  /*2990*/  MUFU.EX2 R198, R26 ;  /* 0x0000001a00c67308 */ /* 0x0005e20000000800 */
[C-C-:B------:R-:W-:Y:S01]  /*29a0*/  FFMA R34, R199.reuse, R34, -R24.reuse ;  /* 0x00000022c7227223 */ /* 0x140fe20000000818 */
[C-C-:B------:R-:W-:Y:S01]  /*29b0*/  FFMA R152, R199.reuse, R35, -R24.reuse ;  /* 0x00000023c7987223 */ /* 0x140fe20000000818 */
[----:B------:R-:W-:Y:S01]  /*29c0*/  FFMA R35, R199, R46, -R24 ;  /* 0x0000002ec7237223 */ /* 0x000fe20000000818 */
[----:B------:R-:W-:Y:S01]  /*29d0*/  FADD R63, R63, R206 ;  /* 0x000000ce3f3f7221 */ /* 0x000fe20000000000 */
[----:B-1----:R-:W-:-:S03]  /*29e0*/  F2FP.F16.F32.PACK_AB R161, R74, R71 ;  /* 0x000000474aa1723e */ /* 0x002fc600000000ff */
[----:B------:R1:W3:Y:S01]  /*29f0*/  MUFU.EX2 R201, R27 ;  /* 0x0000001b00c97308 */ /* 0x0002e20000000800 */
[C-C-:B--2---:R-:W-:Y:S01]  /*2a00*/  FFMA R26, R199.reuse, R38, -R24.reuse ;  /* 0x00000026c71a7223 */ /* 0x144fe20000000818 */
[----:B------:R-:W-:Y:S01]  /*2a10*/  FFMA R38, R199, R43, -R24 ;  /* 0x0000002bc7267223 */ /* 0x000fe20000000818 */
[----:B------:R-:W-:Y:S01]  /*2a20*/  FADD R66, R66, R63 ;  /* 0x0000003f42427221 */ /* 0x000fe20000000000 */
[----:B------:R-:W-:-:S03]  /*2a30*/  LEA R43, R19, UR4, 0x1 ;  /* 0x00000004132b7c11 */ /* 0x000fc6000f8e08ff */
[----:B------:R-:W-:Y:S01]  /*2a40*/  FADD R67, R67, R66 ;  /* 0x0000004243437221 */ /* 0x000fe20000000000 */
[----:B------:R2:W-:Y:S01]  /*2a50*/  MUFU.EX2 R209, R26 ;  /* 0x0000001a00d17308 */ /* 0x0005e20000000800 */
[C-C-:B-1----:R-:W-:Y:S01]  /*2a60*/  FFMA R27, R199.reuse, R39, -R24.reuse ;  /* 0x00000027c71b7223 */ /* 0x142fe20000000818 */
[C-C-:B------:R-:W-:Y:S01]  /*2a70*/  FFMA R39, R199.reuse, R42, -R24.reuse ;  /* 0x0000002ac7277223 */ /* 0x140fe20000000818 */
[----:B------:R-:W-:Y:S01]  /*2a80*/  FFMA R42, R199, R55, -R24 ;  /* 0x00000037c72a7223 */ /* 0x000fe20000000818 */
[----:B------:R-:W-:-:S04]  /*2a90*/  FADD R70, R70, R67 ;  /* 0x0000004346467221 */ /* 0x000fc80000000000 */
[----:B------:R1:W-:Y:S01]  /*2aa0*/  MUFU.EX2 R205, R30 ;  /* 0x0000001e00cd7308 */ /* 0x0003e20000000800 */
[----:B--2---:R-:W-:Y:S01]  /*2ab0*/  FADD R26, -R24, R191 ;  /* 0x000000bf181a7221 */ /* 0x004fe20000000100 */
[----:B---3--:R-:W-:Y:S01]  /*2ac0*/  F2FP.F16.F32.PACK_AB R169, R201, R198 ;  /* 0x000000c6c9a9723e */ /* 0x008fe200000000ff */
[----:B------:R-:W-:Y:S01]  /*2ad0*/  FADD R198, R198, R201 ;  /* 0x000000c9c6c67221 */ /* 0x000fe20000000000 */
[----:B------:R-:W-:Y:S01]  /*2ae0*/  FADD R71, R71, R70 ;  /* 0x0000004647477221 */ /* 0x000fe20000000000 */
[----:B------:R-:W-:Y:S02]  /*2af0*/  MOV R191, R23 ;  /* 0x0000001700bf7202 */ /* 0x000fe40000000f00 */
[----:B------:R-:W-:Y:S01]  /*2b00*/  MOV R201, R80 ;  /* 0x0000005000c97202 */ /* 0x000fe20000000f00 */
[----:B------:R2:W3:Y:S01]  /*2b10*/  MUFU.EX2 R210, R31 ;  /* 0x0000001f00d27308 */ /* 0x0004e20000000800 */
[----:B-1----:R-:W-:Y:S01]  /*2b20*/  FFMA R30, R199, R51, -R24 ;  /* 0x00000033c71e7223 */ /* 0x002fe20000000818 */
[----:B------:R-:W-:-:S06]  /*2b30*/  FADD R74, R74, R71 ;  /* 0x000000474a4a7221 */ /* 0x000fcc0000000000 */
[----:B------:R1:W-:Y:S01]  /*2b40*/  MUFU.EX2 R207, R34 ;  /* 0x0000002200cf7308 */ /* 0x0003e20000000800 */
[----:B--2---:R-:W-:-:S07]  /*2b50*/  FFMA R31, R199, R50, -R24 ;  /* 0x00000032c71f7223 */ /* 0x004fce0000000818 */
[----:B------:R2:W4:Y:S01]  /*2b60*/  MUFU.EX2 R214, R27 ;  /* 0x0000001b00d67308 */ /* 0x0005220000000800 */
[----:B-1----:R-:W-:Y:S01]  /*2b70*/  FFMA R34, R199, R47, -R24 ;  /* 0x0000002fc7227223 */ /* 0x002fe20000000818 */
[----:B---3--:R-:W-:Y:S01]  /*2b80*/  F2FP.F16.F32.PACK_AB R171, R210, R205 ;  /* 0x000000cdd2ab723e */ /* 0x008fe200000000ff */
[----:B------:R-:W-:Y:S01]  /*2b90*/  FADD R205, R205, R198 ;  /* 0x000000c6cdcd7221 */ /* 0x000fe20000000000 */
[----:B------:R-:W-:-:S03]  /*2ba0*/  MOV R198, R58 ;  /* 0x0000003a00c67202 */ /* 0x000fc60000000f00 */
[----:B------:R-:W-:Y:S01]  /*2bb0*/  FADD R210, R210, R205 ;  /* 0x000000cdd2d27221 */ /* 0x000fe20000000000 */
[----:B------:R-:W1:Y:S01]  /*2bc0*/  MUFU.EX2 R26, R26 ;  /* 0x0000001a001a7308 */ /* 0x000e620000000800 */
[----:B--2---:R-:W-:-:S07]  /*2bd0*/  FFMA R27, R199, R54, -R24 ;  /* 0x00000036c71b7223 */ /* 0x004fce0000000818 */
[----:B------:R-:W-:Y:S01]  /*2be0*/  MUFU.EX2 R75, R75 ;  /* 0x0000004b004b7308 */ /* 0x000fe20000000800 */
[----:B----4-:R-:W-:-:S07]  /*2bf0*/  F2FP.F16.F32.PACK_AB R175, R214, R209 ;  /* 0x000000d1d6af723e */ /* 0x010fce00000000ff */
[----:B------:R-:W2:Y:S01]  /*2c00*/  MUFU.EX2 R78, R78 ;  /* 0x0000004e004e7308 */ /* 0x000ea20000000800 */
        /* <DEDUP_REMOVED lines=15> */
[----:B------:R-:W1:Y:S01]  /*2d00*/  MUFU.EX2 R82, R82 ;  /* 0x0000005200527308 */ /* 0x000e620000000800 */
[-C--:B------:R-:W-:Y:S01]  /*2d10*/  FMUL R118, R118, R26.reuse ;  /* 0x0000001a76767220 */ /* 0x080fe20000400000 */
[----:B------:R-:W-:Y:S01]  /*2d20*/  FMUL R119, R119, R26 ;  /* 0x0000001a77777220 */ /* 0x000fe20000400000 */
[----:B--2---:R-:W-:Y:S01]  /*2d30*/  F2FP.F16.F32.PACK_AB R163, R78, R75 ;  /* 0x0000004b4ea3723e */ /* 0x004fe200000000ff */
[----:B------:R-:W-:-:S04]  /*2d40*/  FADD R75, R75, R74 ;  /* 0x0000004a4b4b7221 */ /* 0x000fc80000000000 */
[----:B------:R-:W2:Y:S01]  /*2d50*/  MUFU.EX2 R86, R86 ;  /* 0x0000005600567308 */ /* 0x000ea20000000800 */
[----:B------:R-:W-:-:S07]  /*2d60*/  FADD R78, R78, R75 ;  /* 0x0000004b4e4e7221 */ /* 0x000fce0000000000 */
[----:B------:R-:W3:Y:S01]  /*2d70*/  MUFU.EX2 R208, R208 ;  /* 0x000000d000d07308 */ /* 0x000ee20000000800 */
[----:B-1----:R-:W-:Y:S01]  /*2d80*/  F2FP.F16.F32.PACK_AB R165, R82, R79 ;  /* 0x0000004f52a5723e */ /* 0x002fe200000000ff */
[----:B------:R-:W-:-:S04]  /*2d90*/  FADD R79, R79, R78 ;  /* 0x0000004e4f4f7221 */ /* 0x000fc80000000000 */
[----:B------:R-:W-:Y:S02]  /*2da0*/  FADD R82, R82, R79 ;  /* 0x0000004f52527221 */ /* 0x000fe40000000000 */
[----:B------:R1:W-:Y:S01]  /*2db0*/  MUFU.EX2 R25, R154 ;  /* 0x0000009a00197308 */ /* 0x0003e20000000800 */
[----:B--2---:R-:W-:Y:S01]  /*2dc0*/  F2FP.F16.F32.PACK_AB R167, R86, R83 ;  /* 0x0000005356a7723e */ /* 0x004fe200000000ff */
[----:B------:R-:W-:-:S04]  /*2dd0*/  FADD R83, R83, R82 ;  /* 0x0000005253537221 */ /* 0x000fc80000000000 */
[----:B------:R-:W-:Y:S02]  /*2de0*/  FADD R83, R86, R83 ;  /* 0x0000005356537221 */ /* 0x000fe40000000000 */
[----:B------:R-:W2:Y:S01]  /*2df0*/  MUFU.EX2 R28, R28 ;  /* 0x0000001c001c7308 */ /* 0x000ea20000000800 */
[----:B-1----:R-:W-:Y:S02]  /*2e00*/  F2FP.F16.F32.PACK_AB R154, R61, R60 ;  /* 0x0000003c3d9a723e */ /* 0x002fe400000000ff */
[----:B---3--:R-:W-:Y:S01]  /*2e10*/  F2FP.F16.F32.PACK_AB R168, R208, R87 ;  /* 0x00000057d0a8723e */ /* 0x008fe200000000ff */
[----:B------:R-:W-:-:S04]  /*2e20*/  FADD R208, R87, R208 ;  /* 0x000000d057d07221 */ /* 0x000fc80000000000 */
[----:B------:R-:W-:Y:S08]  /*2e30*/  MUFU.EX2 R29, R29 ;  /* 0x0000001d001d7308 */ /* 0x000ff00000000800 */
[----:B------:R-:W1:Y:S01]  /*2e40*/  MUFU.EX2 R32, R32 ;  /* 0x0000002000207308 */ /* 0x000e620000000800 */
[----:B--2---:R-:W-:Y:S01]  /*2e50*/  F2FP.F16.F32.PACK_AB R170, R28, R25 ;  /* 0x000000191caa723e */ /* 0x004fe200000000ff */
[----:B------:R-:W-:-:S04]  /*2e60*/  FADD R25, R25, R208 ;  /* 0x000000d019197221 */ /* 0x000fc80000000000 */
[----:B------:R-:W-:Y:S02]  /*2e70*/  FADD R28, R28, R25 ;  /* 0x000000191c1c7221 */ /* 0x000fe40000000000 */
[----:B------:R-:W-:Y:S08]  /*2e80*/  MUFU.EX2 R36, R36 ;  /* 0x0000002400247308 */ /* 0x000ff00000000800 */
[----:B------:R-:W2:Y:S01]  /*2e90*/  MUFU.EX2 R37, R37 ;  /* 0x0000002500257308 */ /* 0x000ea20000000800 */
[----:B-1----:R-:W-:Y:S01]  /*2ea0*/  F2FP.F16.F32.PACK_AB R172, R32, R29 ;  /* 0x0000001d20ac723e */ /* 0x002fe200000000ff */
[----:B------:R-:W-:Y:S01]  /*2eb0*/  FADD R29, R29, R28 ;  /* 0x0000001c1d1d7221 */ /* 0x000fe20000000000 */
[----:B------:R-:W-:-:S03]  /*2ec0*/  MOV R28, R186 ;  /* 0x000000ba001c7202 */ /* 0x000fc60000000f00 */
[----:B------:R-:W-:Y:S02]  /*2ed0*/  FADD R29, R32, R29 ;  /* 0x0000001d201d7221 */ /* 0x000fe40000000000 */
[----:B------:R-:W-:Y:S01]  /*2ee0*/  MUFU.EX2 R40, R40 ;  /* 0x0000002800287308 */ /* 0x000fe20000000800 */
[----:B------:R-:W1:Y:S07]  /*2ef0*/  SHFL.BFLY PT, R32, R83, 0x2, 0x1f ;  /* 0x0c401f0053207f89 */ /* 0x000e6e00000e0000 */
[----:B------:R-:W3:Y:S01]  /*2f00*/  MUFU.EX2 R41, R41 ;  /* 0x0000002900297308 */ /* 0x000ee20000000800 */
[----:B--2---:R-:W-:Y:S01]  /*2f10*/  F2FP.F16.F32.PACK_AB R174, R37, R36 ;  /* 0x0000002425ae723e */ /* 0x004fe200000000ff */
[----:B------:R-:W-:Y:S01]  /*2f20*/  FADD R36, R36, R29 ;  /* 0x0000001d24247221 */ /* 0x000fe20000000000 */
[----:B------:R-:W-:-:S03]  /*2f30*/  MOV R29, R189 ;  /* 0x000000bd001d7202 */ /* 0x000fc60000000f00 */
[----:B------:R-:W-:Y:S01]  /*2f40*/  FADD R37, R37, R36 ;  /* 0x0000002425257221 */ /* 0x000fe20000000000 */
[----:B------:R-:W-:Y:S01]  /*2f50*/  IADD3 R36, P2, R190, R7, RZ ;  /* 0x00000007be247210 */ /* 0x000fe20007f5e0ff */
[----:B------:R-:W-:Y:S01]  /*2f60*/  MUFU.EX2 R44, R44 ;  /* 0x0000002c002c7308 */ /* 0x000fe20000000800 */
[----:B------:R-:W-:-:S04]  /*2f70*/  IMAD.WIDE R28, R22, 0x80, R28 ;  /* 0x00000080161c7825 */ /* 0x000fc800078e021c */
[----:B------:R-:W-:-:S03]  /*2f80*/  IMAD.WIDE R190, R22, 0x80, R190 ;  /* 0x0000008016be7825 */ /* 0x000fc600078e02be */
[----:B------:R-:W2:Y:S01]  /*2f90*/  MUFU.EX2 R45, R45 ;  /* 0x0000002d002d7308 */ /* 0x000ea20000000800 */
[----:B---3--:R-:W-:Y:S01]  /*2fa0*/  F2FP.F16.F32.PACK_AB R176, R41, R40 ;  /* 0x0000002829b0723e */ /* 0x008fe200000000ff */
[----:B------:R-:W-:Y:S01]  /*2fb0*/  FADD R40, R40, R37 ;  /* 0x0000002528287221 */ /* 0x000fe20000000000 */
[----:B-1----:R-:W-:-:S03]  /*2fc0*/  FADD R83, R83, R32 ;  /* 0x0000002053537221 */ /* 0x002fc60000000000 */
[----:B------:R-:W-:Y:S02]  /*2fd0*/  FADD R41, R41, R40 ;  /* 0x0000002829297221 */ /* 0x000fe40000000000 */
        /* <DEDUP_REMOVED lines=9> */
[----:B------:R-:W-:-:S03]  /*3070*/  LEA R45, R21, UR4, 0x1 ;  /* 0x00000004152d7c11 */ /* 0x000fc6000f8e08ff */
[----:B------:R-:W-:Y:S02]  /*3080*/  FADD R49, R49, R48 ;  /* 0x0000003031317221 */ /* 0x000fe40000000000 */
[----:B------:R1:W3:Y:S08]  /*3090*/  MUFU.EX2 R212, R152 ;  /* 0x0000009800d47308 */ /* 0x0002f00000000800 */
[----:B------:R-:W-:Y:S01]  /*30a0*/  MUFU.EX2 R39, R39 ;  /* 0x0000002700277308 */ /* 0x000fe20000000800 */
[----:B-1----:R-:W-:Y:S01]  /*30b0*/  F2FP.F16.F32.PACK_AB R152, R57, R56 ;  /* 0x000000383998723e */ /* 0x002fe200000000ff */
[----:B------:R-:W-:Y:S01]  /*30c0*/  FADD R57, R56, R57 ;  /* 0x0000003938397221 */ /* 0x000fe20000000000 */
[----:B--2---:R-:W-:Y:S01]  /*30d0*/  F2FP.F16.F32.PACK_AB R182, R53, R52 ;  /* 0x0000003435b6723e */ /* 0x004fe200000000ff */
[----:B------:R-:W-:-:S02]  /*30e0*/  FADD R52, R52, R49 ;  /* 0x0000003134347221 */ /* 0x000fc40000000000 */
[----:B------:R-:W-:Y:S02]  /*30f0*/  FADD R60, R60, R57 ;  /* 0x000000393c3c7221 */ /* 0x000fe40000000000 */
[----:B------:R-:W1:Y:S01]  /*3100*/  MUFU.EX2 R38, R38 ;  /* 0x0000002600267308 */ /* 0x000e620000000800 */
[----:B---3--:R-:W-:Y:S01]  /*3110*/  F2FP.F16.F32.PACK_AB R173, R212, R207 ;  /* 0x000000cfd4ad723e */ /* 0x008fe200000000ff */
[----:B------:R-:W-:Y:S01]  /*3120*/  FADD R61, R61, R60 ;  /* 0x0000003c3d3d7221 */ /* 0x000fe20000000000 */
[----:B------:R-:W-:Y:S01]  /*3130*/  FADD R207, R207, R210 ;  /* 0x000000d2cfcf7221 */ /* 0x000fe20000000000 */
[----:B------:R-:W-:Y:S02]  /*3140*/  FADD R52, R53, R52 ;  /* 0x0000003435347221 */ /* 0x000fe40000000000 */
[----:B------:R-:W-:Y:S01]  /*3150*/  FADD R64, R64, R61 ;  /* 0x0000003d40407221 */ /* 0x000fe20000000000 */
[----:B------:R-:W-:Y:S01]  /*3160*/  FADD R212, R212, R207 ;  /* 0x000000cfd4d47221 */ /* 0x000fe20000000000 */
[----:B------:R-:W-:Y:S01]  /*3170*/  MUFU.EX2 R35, R35 ;  /* 0x0000002300237308 */ /* 0x000fe20000000800 */
[----:B------:R-:W2:Y:S01]  /*3180*/  SHFL.BFLY PT, R37, R52, 0x2, 0x1f ;  /* 0x0c401f0034257f89 */ /* 0x000ea200000e0000 */
[----:B------:R-:W-:Y:S01]  /*3190*/  FADD R65, R65, R64 ;  /* 0x0000004041417221 */ /* 0x000fe20000000000 */
[----:B------:R-:W-:-:S03]  /*31a0*/  FADD R209, R209, R212 ;  /* 0x000000d4d1d17221 */ /* 0x000fc60000000000 */
[----:B------:R-:W-:Y:S01]  /*31b0*/  FADD R68, R68, R65 ;  /* 0x0000004144447221 */ /* 0x000fe20000000000 */
[----:B------:R-:W-:Y:S01]  /*31c0*/  FADD R214, R214, R209 ;  /* 0x000000d1d6d67221 */ /* 0x000fe20000000000 */
[----:B------:R-:W3:Y:S01]  /*31d0*/  MUFU.EX2 R34, R34 ;  /* 0x0000002200227308 */ /* 0x000ee20000000800 */
[----:B-1----:R-:W-:Y:S01]  /*31e0*/  F2FP.F16.F32.PACK_AB R177, R38, R39 ;  /* 0x0000002726b1723e */ /* 0x002fe200000000ff */
[----:B------:R-:W-:Y:S01]  /*31f0*/  FADD R69, R69, R68 ;  /* 0x0000004445457221 */ /* 0x000fe20000000000 */
[----:B------:R-:W-:-:S03]  /*3200*/  FADD R39, R39, R214 ;  /* 0x000000d627277221 */ /* 0x000fc60000000000 */
[----:B------:R-:W-:Y:S01]  /*3210*/  FADD R72, R72, R69 ;  /* 0x0000004548487221 */ /* 0x000fe20000000000 */
[----:B------:R-:W-:Y:S01]  /*3220*/  FADD R38, R38, R39 ;  /* 0x0000002726267221 */ /* 0x000fe20000000000 */
[----:B------:R-:W-:Y:S02]  /*3230*/  MUFU.EX2 R31, R31 ;  /* 0x0000001f001f7308 */ /* 0x000fe40000000800 */
[----:B------:R-:W-:-:S04]  /*3240*/  FADD R73, R73, R72 ;  /* 0x0000004849497221 */ /* 0x000fc80000000000 */
[----:B------:R-:W-:Y:S02]  /*3250*/  FADD R76, R76, R73 ;  /* 0x000000494c4c7221 */ /* 0x000fe40000000000 */
[----:B------:R-:W1:Y:S01]  /*3260*/  MUFU.EX2 R30, R30 ;  /* 0x0000001e001e7308 */ /* 0x000e620000000800 */
[----:B---3--:R-:W-:Y:S01]  /*3270*/  F2FP.F16.F32.PACK_AB R179, R34, R35 ;  /* 0x0000002322b3723e */ /* 0x008fe200000000ff */
[----:B------:R-:W-:Y:S01]  /*3280*/  FADD R35, R35, R38 ;  /* 0x0000002623237221 */ /* 0x000fe20000000000 */
[----:B------:R-:W-:Y:S01]  /*3290*/  FADD R77, R77, R76 ;  /* 0x0000004c4d4d7221 */ /* 0x000fe20000000000 */
[----:B------:R-:W-:Y:S01]  /*32a0*/  IADD3 R38, P1, R186, R7, RZ ;  /* 0x00000007ba267210 */ /* 0x000fe20007f3e0ff */
[----:B--2---:R-:W-:Y:S01]  /*32b0*/  FADD R52, R52, R37 ;  /* 0x0000002534347221 */ /* 0x004fe20000000000 */
[----:B------:R-:W-:Y:S01]  /*32c0*/  FADD R34, R34, R35 ;  /* 0x0000002322227221 */ /* 0x000fe20000000000 */
[----:B------:R-:W-:Y:S01]  /*32d0*/  FADD R200, R200, R77 ;  /* 0x0000004dc8c87221 */ /* 0x000fe20000000000 */
[----:B------:R-:W-:Y:S01]  /*32e0*/  MUFU.EX2 R27, R27 ;  /* 0x0000001b001b7308 */ /* 0x000fe20000000800 */
[----:B------:R-:W-:-:S02]  /*32f0*/  IADD3.X R39, R189, R8, RZ, P1, !PT ;  /* 0x00000008bd277210 */ /* 0x000fc40000ffe4ff */
[----:B------:R-:W-:Y:S01]  /*3300*/  FADD R81, R81, R200 ;  /* 0x000000c851517221 */ /* 0x000fe20000000000 */
[----:B------:R-:W-:Y:S02]  /*3310*/  IADD3.X R37, R23, R8, RZ, P2, !PT ;  /* 0x0000000817257210 */ /* 0x000fe400017fe4ff */
[----:B------:R-:W-:Y:S01]  /*3320*/  MOV R186, R28 ;  /* 0x0000001c00ba7202 */ /* 0x000fe20000000f00 */
[----:B------:R-:W-:Y:S01]  /*3330*/  FADD R202, R202, R81 ;  /* 0x00000051caca7221 */ /* 0x000fe20000000000 */
[----:B------:R-:W2:Y:S01]  /*3340*/  MUFU.EX2 R42, R42 ;  /* 0x0000002a002a7308 */ /* 0x000ea20000000800 */
[----:B-1----:R-:W-:Y:S01]  /*3350*/  F2FP.F16.F32.PACK_AB R181, R30, R31 ;  /* 0x0000001f1eb5723e */ /* 0x002fe200000000ff */
[----:B------:R-:W-:Y:S01]  /*3360*/  FADD R31, R31, R34 ;  /* 0x000000221f1f7221 */ /* 0x000fe20000000000 */
[----:B------:R-:W-:Y:S01]  /*3370*/  FADD R202, R85, R202 ;  /* 0x000000ca55ca7221 */ /* 0x000fe20000000000 */
[----:B------:R-:W-:Y:S02]  /*3380*/  IADD3 R34, P0, R184, R7, RZ ;  /* 0x00000007b8227210 */ /* 0x000fe40007f1e0ff */
[----:B------:R-:W-:Y:S01]  /*3390*/  FADD R30, R30, R31 ;  /* 0x0000001f1e1e7221 */ /* 0x000fe20000000000 */
[----:B------:R-:W-:Y:S01]  /*33a0*/  MOV R189, R29 ;  /* 0x0000001d00bd7202 */ /* 0x000fe20000000f00 */
[----:B------:R-:W1:Y:S01]  /*33b0*/  SHFL.BFLY PT, R25, R202, 0x2, 0x1f ;  /* 0x0c401f00ca197f89 */ /* 0x000e6200000e0000 */
[----:B------:R-:W-:-:S02]  /*33c0*/  IADD3.X R35, R185, R8, RZ, P0, !PT ;  /* 0x00000008b9237210 */ /* 0x000fc400007fe4ff */
[----:B------:R-:W-:Y:S02]  /*33d0*/  ISETP.GE.U32.AND P0, PT, R192, 0xf80, PT ;  /* 0x00000f80c000780c */ /* 0x000fe40003f06070 */
[----:B------:R-:W-:Y:S02]  /*33e0*/  MOV R28, R194 ;  /* 0x000000c2001c7202 */ /* 0x000fe40000000f00 */
[----:B------:R-:W-:Y:S02]  /*33f0*/  MOV R29, R187 ;  /* 0x000000bb001d7202 */ /* 0x000fe40000000f00 */
[----:B--2---:R-:W-:Y:S01]  /*3400*/  F2FP.F16.F32.PACK_AB R183, R42, R27 ;  /* 0x0000001b2ab7723e */ /* 0x004fe200000000ff */
[----:B------:R-:W-:Y:S01]  /*3410*/  FADD R27, R27, R30 ;  /* 0x0000001e1b1b7221 */ /* 0x000fe20000000000 */
[----:B------:R-:W-:Y:S01]  /*3420*/  IMAD.WIDE R30, R17, 0x80, R184 ;  /* 0x00000080111e7825 */ /* 0x000fe200078e02b8 */
[----:B------:R-:W-:Y:S01]  /*3430*/  MOV R23, R191 ;  /* 0x000000bf00177202 */ /* 0x000fe20000000f00 */
[----:B------:R-:W-:-:S02]  /*3440*/  WARPGROUP.ARRIVE ;  /* 0x00000000000079c5 */ /* 0x000fc40000000000 */
[----:B------:R-:W-:Y:S01]  /*3450*/  FADD R27, R42, R27 ;  /* 0x0000001b2a1b7221 */ /* 0x000fe20000000000 */
[----:B------:R-:W-:Y:S01]  /*3460*/  IMAD.WIDE R28, R17, 0x80, R28 ;  /* 0x00000080111c7825 */ /* 0x000fe200078e021c */
[----:B------:R-:W-:Y:S02]  /*3470*/  MOV R184, R30 ;  /* 0x0000001e00b87202 */ /* 0x000fe40000000f00 */
[----:B------:R-:W-:Y:S01]  /*3480*/  IADD3 R30, P1, R194, R7, RZ ;  /* 0x00000007c21e7210 */ /* 0x000fe20007f3e0ff */
[----:B------:R-:W-:Y:S01]  /*3490*/  HGMMA.64x64x16.F32 R120, R152, gdesc[UR4].tnspB, R120 ;  /* 0x40e0000498787df0 */ /* 0x000fe20008700878 */
[----:B------:R-:W2:Y:S01]  /*34a0*/  SHFL.BFLY PT, R40, R27, 0x2, 0x1f ;  /* 0x0c401f001b287f89 */ /* 0x000ea200000e0000 */
[----:B------:R-:W-:Y:S02]  /*34b0*/  MOV R185, R31 ;  /* 0x0000001f00b97202 */ /* 0x000fe40000000f00 */
[----:B------:R-:W-:Y:S01]  /*34c0*/  IADD3.X R31, R187, R8, RZ, P1, !PT ;  /* 0x00000008bb1f7210 */ /* 0x000fe20000ffe4ff */
[----:B-1----:R-:W-:Y:S01]  /*34d0*/  FADD R25, R202, R25 ;  /* 0x00000019ca197221 */ /* 0x002fe20000000000 */
[----:B------:R-:W-:-:S02]  /*34e0*/  MOV R194, R28 ;  /* 0x0000001c00c27202 */ /* 0x000fc40000000f00 */
[----:B------:R-:W-:Y:S02]  /*34f0*/  MOV R187, R29 ;  /* 0x0000001d00bb7202 */ /* 0x000fe40000000f00 */
[----:B------:R-:W1:Y:S01]  /*3500*/  SHFL.BFLY PT, R32, R25, 0x1, 0x1f ;  /* 0x0c201f0019207f89 */ /* 0x000e6200000e0000 */
[----:B------:R-:W-:Y:S01]  /*3510*/  MOV R191, R24 ;  /* 0x0000001800bf7202 */ /* 0x000fe20000000f00 */
[----:B--2---:R-:W-:Y:S02]  /*3520*/  FADD R41, R27, R40 ;  /* 0x000000281b297221 */ /* 0x004fe40000000000 */
[----:B------:R-:W2:Y:S04]  /*3530*/  SHFL.BFLY PT, R40, R83, 0x1, 0x1f ;  /* 0x0c201f0053287f89 */ /* 0x000ea800000e0000 */
[----:B------:R-:W3:Y:S01]  /*3540*/  SHFL.BFLY PT, R27, R52, 0x1, 0x1f ;  /* 0x0c201f00341b7f89 */ /* 0x000ee200000e0000 */
[----:B-1----:R-:W-:-:S03]  /*3550*/  FADD R25, R25, R32 ;  /* 0x0000002019197221 */ /* 0x002fc60000000000 */
[----:B------:R-:W1:Y:S01]  /*3560*/  SHFL.BFLY PT, R42, R41, 0x1, 0x1f ;  /* 0x0c201f00292a7f89 */ /* 0x000e6200000e0000 */
[----:B------:R-:W-:Y:S01]  /*3570*/  FFMA R193, R84, R193, R25 ;  /* 0x000000c154c17223 */ /* 0x000fe20000000019 */
[----:B--2---:R-:W-:Y:S01]  /*3580*/  FADD R83, R83, R40 ;  /* 0x0000002853537221 */ /* 0x004fe20000000000 */
[----:B---3--:R-:W-:-:S03]  /*3590*/  FADD R52, R52, R27 ;  /* 0x0000001b34347221 */ /* 0x008fc60000000000 */
[----:B------:R-:W-:Y:S01]  /*35a0*/  FFMA R195, R62, R195, R83 ;  /* 0x000000c33ec37223 */ /* 0x000fe20000000053 */
[----:B-1----:R-:W-:Y:S01]  /*35b0*/  FADD R41, R41, R42 ;  /* 0x0000002a29297221 */ /* 0x002fe20000000000 */
[----:B------:R-:W-:-:S03]  /*35c0*/  FFMA R196, R33, R196, R52 ;  /* 0x000000c421c47223 */ /* 0x000fc60000000034 */
[----:B------:R-:W-:Y:S01]  /*35d0*/  FFMA R197, R26, R197, R41 ;  /* 0x000000c51ac57223 */ /* 0x000fe20000000029 */
[----:B------:R-:W-:Y:S04]  /*35e0*/  HGMMA.64x64x16.F32 R120, R156, gdesc[UR8].tnspB, R120 ;  /* 0x40e000089c787df0 */ /* 0x000fe80008700878 */
[----:B------:R-:W-:Y:S04]  /*35f0*/  HGMMA.64x64x16.F32 R120, R160, gdesc[UR12].tnspB, R120 ;  /* 0x40e0000ca0787df0 */ /* 0x000fe80008700878 */
[----:B------:R-:W-:Y:S04]  /*3600*/  HGMMA.64x64x16.F32 R120, R164, gdesc[UR16].tnspB, R120 ;  /* 0x40e00010a4787df0 */ /* 0x000fe80008700878 */
[----:B------:R-:W-:Y:S04]  /*3610*/  HGMMA.64x64x16.F32 R88, R168, gdesc[UR4].tnspB, R88 ;  /* 0x40e00004a8587df0 */ /* 0x000fe80008700858 */
[----:B------:R-:W-:Y:S04]  /*3620*/  HGMMA.64x64x16.F32 R88, R172, gdesc[UR8].tnspB, R88 ;  /* 0x40e00008ac587df0 */ /* 0x000fe80008700858 */
[----:B------:R-:W-:Y:S04]  /*3630*/  HGMMA.64x64x16.F32 R88, R176, gdesc[UR12].tnspB, R88 ;  /* 0x40e0000cb0587df0 */ /* 0x000fe80008700858 */
[----:B------:R-:W-:Y:S01]  /*3640*/  HGMMA.64x64x16.F32 R88, R180, gdesc[UR16].tnspB, R88, gsb0 ;  /* 0x40e00010b4587df0 */ /* 0x000fe20008000858 */
[----:B------:R-:W-:Y:S06]  /*3650*/  BAR.SYNC.DEFER_BLOCKING 0x0 ;  /* 0x0000000000007b1d */ /* 0x000fec0000010000 */
[----:B------:R-:W-:Y:S01]  /*3660*/  @!PT LDS RZ, [RZ] ;  /* 0x00000000fffff984 */ /* 0x000fe20000000800 */
[----:B------:R-:W-:Y:S01]  /*3670*/  @!PT LDS RZ, [RZ] ;  /* 0x00000000fffff984 */ /* 0x000fe20000000800 */
[----:B------:R-:W-:Y:S01]  /*3680*/  @!PT LDS RZ, [RZ] ;  /* 0x00000000fffff984 */ /* 0x000fe20000000800 */
[----:B------:R1:W-:Y:S04]  /*3690*/  LDGSTS.E.BYPASS.128 [R43], desc[UR26][R30.64], !P0 ;  /* 0x000000001e2b7fae */ /* 0x0003e8000c101c5a */
[----:B------:R1:W-:Y:S04]  /*36a0*/  LDGSTS.E.BYPASS.128 [R45], desc[UR26][R34.64], !P0 ;  /* 0x00000000222d7fae */ /* 0x0003e8000c101c5a */
[----:B------:R-:W0:Y:S04]  /*36b0*/  LDGDEPBAR ;  /* 0x00000000000079af */ /* 0x000e280000000000 */
[----:B------:R1:W-:Y:S04]  /*36c0*/  LDGSTS.E.BYPASS.128 [R43+0x6000], desc[UR26][R36.64], !P0 ;  /* 0x06000000242b7fae */ /* 0x0003e8000c101c5a */
[----:B------:R1:W-:Y:S01]  /*36d0*/  LDGSTS.E.BYPASS.128 [R45+0x6000], desc[UR26][R38.64], !P0 ;  /* 0x06000000262d7fae */ /* 0x0003e2000c101c5a */
[----:B------:R-:W-:-:S03]  /*36e0*/  ISETP.GE.U32.AND P0, PT, R192, 0xfc0, PT ;  /* 0x00000fc0c000780c */ /* 0x000fc60003f06070 */
[----:B------:R-:W0:Y:S10]  /*36f0*/  LDGDEPBAR ;  /* 0x00000000000079af */ /* 0x000e340000000000 */
[----:B-1----:R-:W-:Y:S05]  /*3700*/  @!P0 BRA `(.L_x_0) ;  /* 0xffffffdc00588947 */ /* 0x002fea000383ffff */
[C---:B------:R-:W-:Y:S01]  /*3710*/  FMUL R22, R195.reuse, 8388608 ;  /* 0x4b000000c3167820 */ /* 0x040fe20000400000 */
[----:B------:R-:W-:Y:S01]  /*3720*/  FSETP.GEU.AND P1, PT, R195, 1.175494350822287508e-38, PT ;  /* 0x00800000c300780b */ /* 0x000fe20003f2e000 */
[----:B------:R-:W-:Y:S02]  /*3730*/  WARPGROUP.DEPBAR.LE gsb0, 0x0 ;  /* 0x00008000000079c5 */ /* 0x000fe40000010000 */
[----:B------:R-:W-:Y:S01]  /*3740*/  LOP3.LUT R15, R20, 0x3f8, R15, 0xf8, !PT ;  /* 0x000003f8140f7812 */ /* 0x000fe200078ef80f */
[C---:B------:R-:W-:Y:S01]  /*3750*/  FMUL R20, R193.reuse, 8388608 ;  /* 0x4b000000c1147820 */ /* 0x040fe20000400000 */
[----:B------:R-:W-:Y:S01]  /*3760*/  FSETP.GEU.AND P2, PT, R193, 1.175494350822287508e-38, PT ;  /* 0x00800000c100780b */ /* 0x000fe20003f4e000 */
[----:B------:R-:W-:Y:S01]  /*3770*/  FMUL R23, R128, 0.25 ;  /* 0x3e80000080177820 */ /* 0x000fe20000400000 */
[----:B------:R-:W-:Y:S01]  /*3780*/  FSEL R19, R22, R195, !P1 ;  /* 0x000000c316137208 */ /* 0x000fe20004800000 */
[----:B------:R-:W-:Y:S01]  /*3790*/  FMUL R22, R125, 0.25 ;  /* 0x3e8000007d167820 */ /* 0x000fe20000400000 */
[----:B------:R-:W-:Y:S01]  /*37a0*/  FSETP.GT.AND P4, PT, |R193|, 8.50705917302346158658e+37, PT ;  /* 0x7e800000c100780b */ /* 0x000fe20003f84200 */
[----:B------:R-:W-:Y:S01]  /*37b0*/  FMUL R21, R120, 0.25 ;  /* 0x3e80000078157820 */ /* 0x000fe20000400000 */
[----:B------:R-:W-:Y:S01]  /*37c0*/  FSEL R17, R20, R193, !P2 ;  /* 0x000000c114117208 */ /* 0x000fe20005000000 */
[----:B------:R-:W-:Y:S01]  /*37d0*/  FMUL R20, R121, 0.25 ;  /* 0x3e80000079147820 */ /* 0x000fe20000400000 */
[----:B------:R-:W-:Y:S01]  /*37e0*/  FSEL R125, R22, R125, P4 ;  /* 0x0000007d167d7208 */ /* 0x000fe20002000000 */
        /* <DEDUP_REMOVED lines=17> */
[----:B------:R-:W-:Y:S01]  /*3900*/  FSETP.GT.AND P5, PT, |R195|, 8.50705917302346158658e+37, PT ;  /* 0x7e800000c300780b */ /* 0x000fe20003fa4200 */
[----:B------:R-:W-:Y:S01]  /*3910*/  FMUL R21, R132, 0.25 ;  /* 0x3e80000084157820 */ /* 0x000fe20000400000 */
[----:B------:R-:W-:Y:S01]  /*3920*/  FSEL R40, R20, R141, P4 ;  /* 0x0000008d14287208 */ /* 0x000fe20002000000 */
[----:B------:R-:W-:Y:S01]  /*3930*/  FMUL R20, R123, 0.25 ;  /* 0x3e8000007b147820 */ /* 0x000fe20000400000 */
[----:B------:R-:W-:Y:S01]  /*3940*/  FSETP.GEU.AND P3, PT, |R193|, 1.175494350822287508e-38, PT ;  /* 0x00800000c100780b */ /* 0x000fe20003f6e200 */
        /* <DEDUP_REMOVED lines=59> */
[----:B------:R-:W-:Y:S01]  /*3d00*/  FSETP.GEU.AND P0, PT, |R195|, 1.175494350822287508e-38, PT ;  /* 0x00800000c300780b */ /* 0x000fe20003f0e200 */
[----:B------:R-:W-:Y:S01]  /*3d10*/  ULDC UR5, c[0x0][0x26c] ;  /* 0x00009b0000057ab9 */ /* 0x000fe20000000800 */
[----:B------:R-:W-:Y:S01]  /*3d20*/  FSEL R70, R20, R105, P4 ;  /* 0x0000006914467208 */ /* 0x000fe20002000000 */
[----:B------:R-:W-:Y:S01]  /*3d30*/  FMUL R20, R91, 0.25 ;  /* 0x3e8000005b147820 */ /* 0x000fe20000400000 */
[----:B------:R-:W-:Y:S01]  /*3d40*/  FSEL R195, R28, R195, P5 ;  /* 0x000000c31cc37208 */ /* 0x000fe20002800000 */
[----:B------:R-:W-:Y:S01]  /*3d50*/  USHF.R.S32.HI UR4, URZ, 0x1f, UR5 ;  /* 0x0000001f3f047899 */ /* 0x000fe20008011405 */
[----:B------:R-:W-:Y:S01]  /*3d60*/  FSEL R38, R26, R139, P5 ;  /* 0x0000008b1a267208 */ /* 0x000fe20002800000 */
[----:B------:R-:W-:Y:S01]  /*3d70*/  FMUL R26, R93, 0.25 ;  /* 0x3e8000005d1a7820 */ /* 0x000fe20000400000 */
[----:B------:R-:W-:Y:S01]  /*3d80*/  FSEL R150, R25, R150, P5 ;  /* 0x0000009619967208 */ /* 0x000fe20002800000 */
[----:B------:R-:W-:Y:S01]  /*3d90*/  FMUL R25, R104, 0.25 ;  /* 0x3e80000068197820 */ /* 0x000fe20000400000 */
[----:B------:R-:W-:Y:S01]  /*3da0*/  FSETP.GT.AND P5, PT, |R197|, 8.50705917302346158658e+37, PT ;  /* 0x7e800000c500780b */ /* 0x000fe20003fa4200 */
[----:B------:R-:W-:Y:S01]  /*3db0*/  ULDC.64 UR6, c[0x0][0x238] ;  /* 0x00008e0000067ab9 */ /* 0x000fe20000000a00 */
        /* <DEDUP_REMOVED lines=25> */
[----:B------:R-:W-:Y:S01]  /*3f50*/  IMAD R20, R4, UR5, RZ ;  /* 0x0000000504147c24 */ /* 0x000fe2000f8e02ff */
[----:B------:R-:W-:Y:S01]  /*3f60*/  FSEL R116, R25, R116, P4 ;  /* 0x0000007419747208 */ /* 0x000fe20002000000 */
[----:B------:R-:W-:Y:S01]  /*3f70*/  FMUL R25, R114, 0.25 ;  /* 0x3e80000072197820 */ /* 0x000fe20000400000 */
[----:B------:R-:W-:Y:S01]  /*3f80*/  FSEL R110, R23, R110, P5 ;  /* 0x0000006e176e7208 */ /* 0x000fe20002800000 */
[----:B------:R-:W-:Y:S01]  /*3f90*/  FMUL R4, R119, 0.25 ;  /* 0x3e80000077047820 */ /* 0x000fe20000400000 */
[----:B------:R-:W-:Y:S01]  /*3fa0*/  FSEL R82, R22, R115, P5 ;  /* 0x0000007316527208 */ /* 0x000fe20002800000 */
[----:B------:R-:W-:Y:S01]  /*3fb0*/  IMAD.WIDE.U32 R22, R5, UR5, RZ ;  /* 0x0000000505167c25 */ /* 0x000fe2000f8e00ff */
[----:B------:R-:W-:-:S03]  /*3fc0*/  FSEL R56, R26, R93, P4 ;  /* 0x0000005d1a387208 */ /* 0x000fc60002000000 */
[----:B------:R-:W-:Y:S01]  /*3fd0*/  FMUL R26, R113, 0.25 ;  /* 0x3e800000711a7820 */ /* 0x000fe20000400000 */
[----:B------:R-:W-:Y:S01]  /*3fe0*/  FSEL R98, R21, R98, P5 ;  /* 0x0000006215627208 */ /* 0x000fe20002800000 */
[----:B------:R-:W-:Y:S01]  /*3ff0*/  FMUL R21, R106, 0.25 ;  /* 0x3e8000006a157820 */ /* 0x000fe20000400000 */
[----:B------:R-:W-:Y:S01]  /*4000*/  IMAD R5, R5, UR4, R20 ;  /* 0x0000000405057c24 */ /* 0x000fe2000f8e0214 */
[----:B------:R-:W-:Y:S01]  /*4010*/  IADD3 R7, P6, R7, UR6, RZ ;  /* 0x0000000607077c10 */ /* 0x000fe2000ffde0ff */
[----:B------:R-:W-:Y:S01]  /*4020*/  @!P0 FMUL R195, R195, 16777216 ;  /* 0x4b800000c3c38820 */ /* 0x000fe20000400000 */
[----:B------:R-:W-:Y:S01]  /*4030*/  FSEL R114, R25, R114, P5 ;  /* 0x0000007219727208 */ /* 0x000fe20002800000 */
[----:B------:R-:W-:Y:S01]  /*4040*/  FMUL R25, R118, 0.25 ;  /* 0x3e80000076197820 */ /* 0x000fe20000400000 */
[----:B------:R-:W-:Y:S01]  /*4050*/  FSEL R78, R26, R113, P4 ;  /* 0x000000711a4e7208 */ /* 0x000fe20002000000 */
[----:B------:R-:W-:Y:S01]  /*4060*/  FMUL R26, R103, 0.25 ;  /* 0x3e800000671a7820 */ /* 0x000fe20000400000 */
[----:B------:R-:W-:Y:S01]  /*4070*/  FSEL R106, R21, R106, P5 ;  /* 0x0000006a156a7208 */ /* 0x000fe20002800000 */
[----:B------:R-:W-:Y:S01]  /*4080*/  @!P0 FMUL R122, R122, 16777216 ;  /* 0x4b8000007a7a8820 */ /* 0x000fe20000400000 */
[----:B------:R-:W-:Y:S01]  /*4090*/  IADD3.X R8, R8, UR7, RZ, P6, !PT ;  /* 0x0000000708087c10 */ /* 0x000fe2000b7fe4ff */
[----:B------:R-:W-:Y:S01]  /*40a0*/  @!P0 FMUL R30, R30, 16777216 ;  /* 0x4b8000001e1e8820 */ /* 0x000fe20000400000 */
[----:B------:R-:W-:Y:S01]  /*40b0*/  IADD3 R23, R23, R5, RZ ;  /* 0x0000000517177210 */ /* 0x000fe20007ffe0ff */
[----:B------:R-:W-:Y:S01]  /*40c0*/  FMUL R5, R196, 0.25 ;  /* 0x3e800000c4057820 */ /* 0x000fe20000400000 */
[----:B------:R-:W-:Y:S01]  /*40d0*/  LEA R21, P6, R22, R7, 0x1 ;  /* 0x0000000716157211 */ /* 0x000fe200078c08ff */
[----:B------:R-:W-:Y:S01]  /*40e0*/  @!P0 FMUL R126, R126, 16777216 ;  /* 0x4b8000007e7e8820 */ /* 0x000fe20000400000 */
[----:B------:R-:W-:Y:S01]  /*40f0*/  FSEL R86, R4, R119, P5 ;  /* 0x0000007704567208 */ /* 0x000fe20002800000 */
[----:B------:R-:W-:Y:S01]  /*4100*/  @!P0 FMUL R32, R32, 16777216 ;  /* 0x4b80000020208820 */ /* 0x000fe20000400000 */
        /* <DEDUP_REMOVED lines=12> */
[----:B------:R-:W-:Y:S01]  /*41d0*/  FSEL R118, R25, R118, P5 ;  /* 0x0000007619767208 */ /* 0x000fe20002800000 */
[----:B------:R-:W-:Y:S01]  /*41e0*/  IMAD.WIDE.U32 R28, R11, UR5, RZ ;  /* 0x000000050b1c7c25 */ /* 0x000fe2000f8e00ff */
[----:B------:R-:W-:-:S03]  /*41f0*/  LEA.HI.X R4, R22, R8, R23, 0x1, P6 ;  /* 0x0000000816047211 */ /* 0x000fc600030f0c17 */
[C---:B------:R-:W-:Y:S01]  /*4200*/  FMUL R22, R197.reuse, 0.25 ;  /* 0x3e800000c5167820 */ /* 0x040fe20000400000 */
[----:B------:R-:W-:Y:S01]  /*4210*/  FSETP.GEU.AND P0, PT, |R197|, 1.175494350822287508e-38, PT ;  /* 0x00800000c500780b */ /* 0x000fe20003f0e200 */
[----:B------:R-:W-:Y:S01]  /*4220*/  IMAD R33, R11, UR4, R20 ;  /* 0x000000040b217c24 */ /* 0x000fe2000f8e0214 */
[----:B------:R-:W-:Y:S01]  /*4230*/  FSEL R68, R26, R103, P5 ;  /* 0x000000671a447208 */ /* 0x000fe20002800000 */
[----:B------:R-:W-:Y:S01]  /*4240*/  IMAD.WIDE.U32 R26, R6, UR5, RZ ;  /* 0x00000005061a7c25 */ /* 0x000fe2000f8e00ff */
[----:B------:R-:W-:-:S03]  /*4250*/  FSEL R25, R5, R196, P4 ;  /* 0x000000c405197208 */ /* 0x000fc60002000000 */
[----:B------:R-:W-:Y:S01]  /*4260*/  FMUL R23, R196, 8388608 ;  /* 0x4b000000c4177820 */ /* 0x000fe20000400000 */
[----:B------:R-:W-:Y:S01]  /*4270*/  FSEL R31, R22, R197, P5 ;  /* 0x000000c5161f7208 */ /* 0x000fe20002800000 */
[--C-:B------:R-:W-:Y:S01]  /*4280*/  IMAD R5, R6, UR4, R20.reuse ;  /* 0x0000000406057c24 */ /* 0x100fe2000f8e0214 */
[----:B------:R-:W-:Y:S01]  /*4290*/  LEA R22, P5, R26, R7, 0x1 ;  /* 0x000000071a167211 */ /* 0x000fe200078a08ff */
[----:B------:R-:W1:Y:S01]  /*42a0*/  MUFU.RCP R195, R195 ;  /* 0x000000c300c37308 */ /* 0x000e620000001000 */
[----:B------:R-:W-:Y:S01]  /*42b0*/  FSETP.GEU.AND P4, PT, R196, 1.175494350822287508e-38, PT ;  /* 0x00800000c400780b */ /* 0x000fe20003f8e000 */
[----:B------:R-:W-:Y:S01]  /*42c0*/  @!P3 FMUL R193, R193, 16777216 ;  /* 0x4b800000c1c1b820 */ /* 0x000fe20000400000 */
[----:B------:R-:W-:Y:S01]  /*42d0*/  IADD3 R5, R27, R5, RZ ;  /* 0x000000051b057210 */ /* 0x000fe20007ffe0ff */
[----:B------:R-:W-:Y:S01]  /*42e0*/  @!P0 FMUL R31, R31, 16777216 ;  /* 0x4b8000001f1f8820 */ /* 0x000fe20000400000 */
[----:B------:R-:W-:Y:S01]  /*42f0*/  LEA R11, P6, R28, R7, 0x1 ;  /* 0x000000071c0b7211 */ /* 0x000fe200078c08ff */
[----:B------:R-:W-:Y:S01]  /*4300*/  @!P3 FMUL R120, R120, 16777216 ;  /* 0x4b8000007878b820 */ /* 0x000fe20000400000 */
[----:B------:R-:W-:Y:S01]  /*4310*/  LEA.HI.X R5, R26, R8, R5, 0x1, P5 ;  /* 0x000000081a057211 */ /* 0x000fe200028f0c05 */
[----:B------:R-:W-:Y:S01]  /*4320*/  @!P3 FMUL R121, R121, 16777216 ;  /* 0x4b8000007979b820 */ /* 0x000fe20000400000 */
[----:B------:R-:W-:Y:S01]  /*4330*/  IADD3 R27, R29, R33, RZ ;  /* 0x000000211d1b7210 */ /* 0x000fe20007ffe0ff */
[----:B------:R-:W-:Y:S01]  /*4340*/  IMAD R33, R9, UR4, R20 ;  /* 0x0000000409217c24 */ /* 0x000fe2000f8e0214 */
[----:B------:R-:W-:Y:S01]  /*4350*/  FSETP.GEU.AND P5, PT, |R196|, 1.175494350822287508e-38, PT ;  /* 0x00800000c400780b */ /* 0x000fe20003fae200 */
[----:B------:R-:W2:Y:S01]  /*4360*/  MUFU.RCP R31, R31 ;  /* 0x0000001f001f7308 */ /* 0x000ea20000001000 */
[----:B------:R-:W-:Y:S01]  /*4370*/  SHF.L.U32 R26, R2, 0x4, RZ ;  /* 0x00000004021a7819 */ /* 0x000fe200000006ff */
[----:B------:R-:W-:Y:S01]  /*4380*/  @!P3 FMUL R124, R124, 16777216 ;  /* 0x4b8000007c7cb820 */ /* 0x000fe20000400000 */
[----:B------:R-:W-:Y:S01]  /*4390*/  FSEL R196, R23, R196, !P4 ;  /* 0x000000c417c47208 */ /* 0x000fe20006000000 */
[----:B------:R-:W-:Y:S01]  /*43a0*/  @!P3 FMUL R125, R125, 16777216 ;  /* 0x4b8000007d7db820 */ /* 0x000fe20000400000 */
[----:B------:R-:W-:Y:S01]  /*43b0*/  LEA.HI.X R6, R28, R8, R27, 0x1, P6 ;  /* 0x000000081c067211 */ /* 0x000fe200030f0c1b */
[----:B------:R-:W-:Y:S01]  /*43c0*/  @!P3 FMUL R128, R128, 16777216 ;  /* 0x4b8000008080b820 */ /* 0x000fe20000400000 */
[----:B------:R-:W-:Y:S01]  /*43d0*/  LOP3.LUT R154, R26, 0x1c0, RZ, 0xc0, !PT ;  /* 0x000001c01a9a7812 */ /* 0x000fe200078ec0ff */
[----:B------:R-:W-:Y:S01]  /*43e0*/  IMAD.WIDE.U32 R26, R9, UR5, RZ ;  /* 0x00000005091a7c25 */ /* 0x000fe2000f8e00ff */
[----:B------:R-:W-:-:S03]  /*43f0*/  SHF.L.U32 R23, R2, 0x1, RZ ;  /* 0x0000000102177819 */ /* 0x000fc600000006ff */
[----:B------:R-:W-:Y:S01]  /*4400*/  @!P3 FMUL R129, R129, 16777216 ;  /* 0x4b8000008181b820 */ /* 0x000fe20000400000 */
[----:B------:R-:W-:Y:S01]  /*4410*/  LOP3.LUT R152, R2, 0x1c, RZ, 0xc0, !PT ;  /* 0x0000001c02987812 */ /* 0x000fe200078ec0ff */
[----:B------:R-:W-:Y:S01]  /*4420*/  @!P3 FMUL R132, R132, 16777216 ;  /* 0x4b8000008484b820 */ /* 0x000fe20000400000 */
[----:B------:R-:W-:Y:S01]  /*4430*/  LOP3.LUT R154, R154, 0x6, R23, 0xf8, !PT ;  /* 0x000000069a9a7812 */ /* 0x000fe200078ef817 */
[----:B------:R-:W-:Y:S01]  /*4440*/  @!P3 FMUL R133, R133, 16777216 ;  /* 0x4b8000008585b820 */ /* 0x000fe20000400000 */
[----:B------:R-:W-:Y:S01]  /*4450*/  LOP3.LUT R9, R23, 0xc0, RZ, 0xc0, !PT ;  /* 0x000000c017097812 */ /* 0x000fe200078ec0ff */
[----:B------:R-:W-:Y:S01]  /*4460*/  @!P3 FMUL R136, R136, 16777216 ;  /* 0x4b8000008888b820 */ /* 0x000fe20000400000 */
[----:B------:R-:W-:Y:S01]  /*4470*/  LEA R23, P6, R26, R7, 0x1 ;  /* 0x000000071a177211 */ /* 0x000fe200078c08ff */
[----:B------:R-:W-:Y:S01]  /*4480*/  @!P3 FMUL R137, R137, 16777216 ;  /* 0x4b8000008989b820 */ /* 0x000fe20000400000 */
[----:B------:R-:W-:Y:S01]  /*4490*/  IADD3 R27, R27, R33, RZ ;  /* 0x000000211b1b7210 */ /* 0x000fe20007ffe0ff */
[----:B------:R-:W-:Y:S01]  /*44a0*/  @!P3 FMUL R140, R140, 16777216 ;  /* 0x4b8000008c8cb820 */ /* 0x000fe20000400000 */
[----:B------:R-:W-:Y:S01]  /*44b0*/  @!P3 FMUL R40, R40, 16777216 ;  /* 0x4b8000002828b820 */ /* 0x000fe20000400000 */
[----:B------:R-:W-:Y:S01]  /*44c0*/  @!P3 FMUL R144, R144, 16777216 ;  /* 0x4b8000009090b820 */ /* 0x000fe20000400000 */
[----:B------:R-:W-:Y:S01]  /*44d0*/  @!P3 FMUL R44, R44, 16777216 ;  /* 0x4b8000002c2cb820 */ /* 0x000fe20000400000 */
[----:B------:R-:W-:Y:S01]  /*44e0*/  @!P3 FMUL R148, R148, 16777216 ;  /* 0x4b8000009494b820 */ /* 0x000fe20000400000 */
[----:B------:R-:W-:Y:S01]  /*44f0*/  @!P3 FMUL R48, R48, 16777216 ;  /* 0x4b8000003030b820 */ /* 0x000fe20000400000 */
[C---:B------:R-:W-:Y:S01]  /*4500*/  FMUL R28, R197.reuse, 8388608 ;  /* 0x4b000000c51c7820 */ /* 0x040fe20000400000 */
[----:B------:R-:W-:Y:S01]  /*4510*/  FSETP.GEU.AND P3, PT, R197, 1.175494350822287508e-38, PT ;  /* 0x00800000c500780b */ /* 0x000fe20003f6e000 */
[----:B------:R-:W-:Y:S01]  /*4520*/  @!P5 FMUL R25, R25, 16777216 ;  /* 0x4b8000001919d820 */ /* 0x000fe20000400000 */
[----:B------:R-:W-:Y:S01]  /*4530*/  IADD3 R85, R152, UR20, R9 ;  /* 0x0000001498557c10 */ /* 0x000fe2000fffe009 */
[----:B------:R-:W-:Y:S01]  /*4540*/  @!P0 FMUL R90, R90, 16777216 ;  /* 0x4b8000005a5a8820 */ /* 0x000fe20000400000 */
[----:B------:R-:W-:Y:S01]  /*4550*/  LEA.HI.X R9, R26, R8, R27, 0x1, P6 ;  /* 0x000000081a097211 */ /* 0x000fe200030f0c1b */
[----:B------:R-:W-:Y:S01]  /*4560*/  @!P0 FMUL R54, R54, 16777216 ;  /* 0x4b80000036368820 */ /* 0x000fe20000400000 */
[----:B------:R-:W-:Y:S01]  /*4570*/  IADD3 R26, R17, -0x3f3504f3, RZ ;  /* 0xc0cafb0d111a7810 */ /* 0x000fe20007ffe0ff */
[----:B------:R-:W3:Y:S01]  /*4580*/  MUFU.RCP R25, R25 ;  /* 0x0000001900197308 */ /* 0x000ee20000001000 */
[----:B------:R-:W-:Y:S01]  /*4590*/  FSEL R197, R28, R197, !P3 ;  /* 0x000000c51cc57208 */ /* 0x000fe20005800000 */
[----:B------:R-:W-:Y:S01]  /*45a0*/  @!P0 FMUL R94, R94, 16777216 ;  /* 0x4b8000005e5e8820 */ /* 0x000fe20000400000 */
[----:B------:R-:W-:Y:S01]  /*45b0*/  IADD3 R28, R19, -0x3f3504f3, RZ ;  /* 0xc0cafb0d131c7810 */ /* 0x000fe20007ffe0ff */
[----:B------:R-:W-:Y:S01]  /*45c0*/  @!P0 FMUL R60, R60, 16777216 ;  /* 0x4b8000003c3c8820 */ /* 0x000fe20000400000 */
[----:B------:R-:W-:Y:S01]  /*45d0*/  LOP3.LUT R26, R26, 0xff800000, RZ, 0xc0, !PT ;  /* 0xff8000001a1a7812 */ /* 0x000fe200078ec0ff */
        /* <DEDUP_REMOVED lines=12> */
[C---:B-1----:R-:W-:Y:S01]  /*46a0*/  FMUL R35, R195.reuse, R30 ;  /* 0x0000001ec3237220 */ /* 0x042fe20000400000 */
[C---:B------:R-:W-:Y:S01]  /*46b0*/  FMUL R37, R195.reuse, R32 ;  /* 0x00000020c3257220 */ /* 0x040fe20000400000 */
[----:B------:R-:W-:Y:S01]  /*46c0*/  FMUL R122, R195, R122 ;  /* 0x0000007ac37a7220 */ /* 0x000fe20000400000 */
[----:B------:R-:W-:Y:S01]  /*46d0*/  IADD3 R32, R197, -0x3f3504f3, RZ ;  /* 0xc0cafb0dc5207810 */ /* 0x000fe20007ffe0ff */
[C---:B--2---:R-:W-:Y:S01]  /*46e0*/  FMUL R90, R31.reuse, R90 ;  /* 0x0000005a1f5a7220 */ /* 0x044fe20000400000 */
[----:B------:R-:W-:Y:S01]  /*46f0*/  LOP3.LUT R30, R28, 0xff800000, RZ, 0xc0, !PT ;  /* 0xff8000001c1e7812 */ /* 0x000fe200078ec0ff */
[C---:B------:R-:W-:Y:S01]  /*4700*/  FMUL R55, R31.reuse, R54 ;  /* 0x000000361f377220 */ /* 0x040fe20000400000 */
[----:B------:R-:W-:Y:S01]  /*4710*/  I2FP.F32.S32 R28, R26 ;  /* 0x0000001a001c7245 */ /* 0x000fe20000201400 */
[C---:B------:R-:W-:Y:S01]  /*4720*/  FMUL R94, R31.reuse, R94 ;  /* 0x0000005e1f5e7220 */ /* 0x040fe20000400000 */
        /* <DEDUP_REMOVED lines=12> */
[----:B------:R-:W-:Y:S01]  /*47f0*/  FMUL R83, R31, R86 ;  /* 0x000000561f537220 */ /* 0x000fe20000400000 */
[----:B------:R-:W-:Y:S01]  /*4800*/  IADD3 R26, R17, -R26, RZ ;  /* 0x8000001a111a7210 */ /* 0x000fe20007ffe0ff */
[C---:B------:R-:W-:Y:S01]  /*4810*/  FMUL R41, R195.reuse, R36 ;  /* 0x00000024c3297220 */ /* 0x040fe20000400000 */
[----:B------:R-:W-:Y:S01]  /*4820*/  IADD3 R31, R196, -0x3f3504f3, RZ ;  /* 0xc0cafb0dc41f7810 */ /* 0x000fe20007ffe0ff */
[----:B------:R-:W-:Y:S01]  /*4830*/  FMUL R39, R195, R34 ;  /* 0x00000022c3277220 */ /* 0x000fe20000400000 */
[----:B------:R-:W-:Y:S01]  /*4840*/  LOP3.LUT R36, R32, 0xff800000, RZ, 0xc0, !PT ;  /* 0xff80000020247812 */ /* 0x000fe200078ec0ff */
[----:B------:R-:W-:Y:S01]  /*4850*/  FADD R26, R26, -1 ;  /* 0xbf8000001a1a7421 */ /* 0x000fe20000000000 */
[----:B------:R-:W-:Y:S01]  /*4860*/  FSEL R27, RZ, -23, P1 ;  /* 0xc1b80000ff1b7808 */ /* 0x000fe20000800000 */
[----:B------:R-:W-:Y:S01]  /*4870*/  @!P5 FMUL R88, R88, 16777216 ;  /* 0x4b8000005858d820 */ /* 0x000fe20000400000 */
[----:B------:R-:W-:Y:S01]  /*4880*/  I2FP.F32.S32 R32, R30 ;  /* 0x0000001e00207245 */ /* 0x000fe20000201400 */
[----:B------:R-:W-:Y:S01]  /*4890*/  @!P5 FMUL R52, R52, 16777216 ;  /* 0x4b8000003434d820 */ /* 0x000fe20000400000 */
[----:B------:R-:W-:Y:S01]  /*48a0*/  F2FP.F16.F32.PACK_AB R122, R35, R122 ;  /* 0x0000007a237a723e */ /* 0x000fe200000000ff */
[----:B------:R-:W-:Y:S01]  /*48b0*/  @!P5 FMUL R92, R92, 16777216 ;  /* 0x4b8000005c5cd820 */ /* 0x000fe20000400000 */
[----:B------:R-:W-:Y:S01]  /*48c0*/  MOV R35, 0x3dc6b27f ;  /* 0x3dc6b27f00237802 */ /* 0x000fe20000000f00 */
[----:B------:R-:W-:Y:S01]  /*48d0*/  @!P5 FMUL R56, R56, 16777216 ;  /* 0x4b8000003838d820 */ /* 0x000fe20000400000 */
[----:B------:R-:W-:Y:S01]  /*48e0*/  LOP3.LUT R31, R31, 0xff800000, RZ, 0xc0, !PT ;  /* 0xff8000001f1f7812 */ /* 0x000fe200078ec0ff */
[----:B------:R-:W-:Y:S01]  /*48f0*/  @!P5 FMUL R96, R96, 16777216 ;  /* 0x4b8000006060d820 */ /* 0x000fe20000400000 */
[----:B------:R-:W-:Y:S01]  /*4900*/  SHF.L.U32 R29, R2, 0x5, RZ ;  /* 0x00000005021d7819 */ /* 0x000fe200000006ff */
        /* <DEDUP_REMOVED lines=11> */
[----:B------:R-:W-:Y:S01]  /*49c0*/  FFMA.FTZ R32, R32, 1.1920928955078125e-07, R27 ;  /* 0x3400000020207823 */ /* 0x000fe2000001001b */
[----:B------:R-:W-:Y:S01]  /*49d0*/  FMUL R43, R195, R38 ;  /* 0x00000026c32b7220 */ /* 0x000fe20000400000 */
[----:B------:R-:W-:Y:S01]  /*49e0*/  I2FP.F32.S32 R34, R31 ;  /* 0x0000001f00227245 */ /* 0x000fe20000201400 */
[----:B------:R-:W-:Y:S01]  /*49f0*/  FFMA.FTZ R27, R26, R35, -0.16845393180847167969 ;  /* 0xbe2c7f301a1b7423 */ /* 0x000fe20000010023 */
[----:B------:R-:W-:Y:S01]  /*4a00*/  I2FP.F32.S32 R38, R36 ;  /* 0x0000002400267245 */ /* 0x000fe20000201400 */
[----:B---3--:R-:W-:Y:S01]  /*4a10*/  FMUL R88, R25, R88 ;  /* 0x0000005819587220 */ /* 0x008fe20000400000 */
[----:B------:R-:W-:Y:S01]  /*4a20*/  IADD3 R30, R19, -R30, RZ ;  /* 0x8000001e131e7210 */ /* 0x000fe20007ffe0ff */
[C---:B------:R-:W-:Y:S01]  /*4a30*/  FMUL R53, R25.reuse, R52 ;  /* 0x0000003419357220 */ /* 0x040fe20000400000 */
[----:B------:R-:W-:Y:S01]  /*4a40*/  IADD3 R31, R196, -R31, RZ ;  /* 0x8000001fc41f7210 */ /* 0x000fe20007ffe0ff */
[----:B------:R-:W-:Y:S01]  /*4a50*/  FMUL R92, R25, R92 ;  /* 0x0000005c195c7220 */ /* 0x000fe20000400000 */
[----:B------:R-:W-:Y:S01]  /*4a60*/  IADD3 R36, R197, -R36, RZ ;  /* 0x80000024c5247210 */ /* 0x000fe20007ffe0ff */
[C---:B------:R-:W-:Y:S01]  /*4a70*/  FMUL R57, R25.reuse, R56 ;  /* 0x0000003819397220 */ /* 0x040fe20000400000 */
[----:B------:R-:W-:Y:S01]  /*4a80*/  LOP3.LUT R87, R154, 0xc00, R29, 0xf8, !PT ;  /* 0x00000c009a577812 */ /* 0x000fe200078ef81d */
        /* <DEDUP_REMOVED lines=12> */
[----:B------:R-:W-:Y:S01]  /*4b50*/  FSEL R25, RZ, -23, P2 ;  /* 0xc1b80000ff197808 */ /* 0x000fe20001000000 */
[----:B------:R-:W-:Y:S01]  /*4b60*/  FFMA.FTZ R27, R26, R27, 0.1716887056827545166 ;  /* 0x3e2fcf2a1a1b7423 */ /* 0x000fe2000001001b */
[----:B------:R-:W-:Y:S01]  /*4b70*/  FSEL R29, RZ, -23, P4 ;  /* 0xc1b80000ff1d7808 */ /* 0x000fe20002000000 */
[----:B------:R-:W-:Y:S01]  /*4b80*/  FADD R30, R30, -1 ;  /* 0xbf8000001e1e7421 */ /* 0x000fe20000000000 */
[----:B------:R-:W-:Y:S01]  /*4b90*/  FADD R31, R31, -1 ;  /* 0xbf8000001f1f7421 */ /* 0x000fe20000000000 */
[----:B------:R-:W-:Y:S01]  /*4ba0*/  FADD R36, R36, -1 ;  /* 0xbf80000024247421 */ /* 0x000fe20000000000 */
[----:B------:R-:W-:Y:S01]  /*4bb0*/  FFMA.FTZ R27, R26, R27, -0.17900948226451873779 ;  /* 0xbe374e431a1b7423 */ /* 0x000fe2000001001b */
[----:B------:R-:W-:Y:S01]  /*4bc0*/  FFMA.FTZ R25, R28, 1.1920928955078125e-07, R25 ;  /* 0x340000001c197823 */ /* 0x000fe20000010019 */
[----:B------:R-:W-:Y:S01]  /*4bd0*/  FFMA.FTZ R34, R34, 1.1920928955078125e-07, R29 ;  /* 0x3400000022227823 */ /* 0x000fe2000001001d */
[-C--:B------:R-:W-:Y:S01]  /*4be0*/  FFMA.FTZ R29, R30, R35.reuse, -0.16845393180847167969 ;  /* 0xbe2c7f301e1d7423 */ /* 0x080fe20000010023 */
[CC--:B------:R-:W-:Y:S01]  /*4bf0*/  FFMA.FTZ R28, R31.reuse, R35.reuse, -0.16845393180847167969 ;  /* 0xbe2c7f301f1c7423 */ /* 0x0c0fe20000010023 */
[----:B------:R-:W-:Y:S01]  /*4c00*/  FFMA.FTZ R35, R36, R35, -0.16845393180847167969 ;  /* 0xbe2c7f3024237423 */ /* 0x000fe20000010023 */
[----:B------:R-:W-:Y:S01]  /*4c10*/  FFMA.FTZ R27, R26, R27, 0.20512372255325317383 ;  /* 0x3e520bf41a1b7423 */ /* 0x000fe2000001001b */
[----:B------:R-:W-:Y:S01]  /*4c20*/  FFMA.FTZ R29, R30, R29, 0.1716887056827545166 ;  /* 0x3e2fcf2a1e1d7423 */ /* 0x000fe2000001001d */
[C---:B------:R-:W-:Y:S01]  /*4c30*/  FFMA.FTZ R28, R31.reuse, R28, 0.1716887056827545166 ;  /* 0x3e2fcf2a1f1c7423 */ /* 0x040fe2000001001c */
[----:B------:R-:W-:Y:S01]  /*4c40*/  FFMA.FTZ R35, R36, R35, 0.1716887056827545166 ;  /* 0x3e2fcf2a24237423 */ /* 0x000fe20000010023 */
[----:B------:R-:W-:Y:S01]  /*4c50*/  FFMA.FTZ R27, R26, R27, -0.24046532809734344482 ;  /* 0xbe763c8b1a1b7423 */ /* 0x000fe2000001001b */
[----:B------:R-:W-:Y:S01]  /*4c60*/  FFMA.FTZ R29, R30, R29, -0.17900948226451873779 ;  /* 0xbe374e431e1d7423 */ /* 0x000fe2000001001d */
[C---:B------:R-:W-:Y:S01]  /*4c70*/  FFMA.FTZ R28, R31.reuse, R28, -0.17900948226451873779 ;  /* 0xbe374e431f1c7423 */ /* 0x040fe2000001001c */
[----:B------:R-:W-:Y:S01]  /*4c80*/  FFMA.FTZ R35, R36, R35, -0.17900948226451873779 ;  /* 0xbe374e4324237423 */ /* 0x000fe20000010023 */
[----:B------:R-:W-:Y:S01]  /*4c90*/  FFMA.FTZ R27, R26, R27, 0.28857114911079406738 ;  /* 0x3e93bf991a1b7423 */ /* 0x000fe2000001001b */
[----:B------:R-:W-:Y:S01]  /*4ca0*/  FFMA.FTZ R29, R30, R29, 0.20512372255325317383 ;  /* 0x3e520bf41e1d7423 */ /* 0x000fe2000001001d */
[C---:B------:R-:W-:Y:S01]  /*4cb0*/  FFMA.FTZ R28, R31.reuse, R28, 0.20512372255325317383 ;  /* 0x3e520bf41f1c7423 */ /* 0x040fe2000001001c */
[----:B------:R-:W-:Y:S01]  /*4cc0*/  FFMA.FTZ R35, R36, R35, 0.20512372255325317383 ;  /* 0x3e520bf424237423 */ /* 0x000fe20000010023 */
[----:B------:R-:W-:Y:S01]  /*4cd0*/  FFMA.FTZ R27, R26, R27, -0.36067417263984680176 ;  /* 0xbeb8aa491a1b7423 */ /* 0x000fe2000001001b */
[----:B------:R-:W-:Y:S01]  /*4ce0*/  FFMA.FTZ R29, R30, R29, -0.24046532809734344482 ;  /* 0xbe763c8b1e1d7423 */ /* 0x000fe2000001001d */
[C---:B------:R-:W-:Y:S01]  /*4cf0*/  FFMA.FTZ R28, R31.reuse, R28, -0.24046532809734344482 ;  /* 0xbe763c8b1f1c7423 */ /* 0x040fe2000001001c */
[----:B------:R-:W-:Y:S01]  /*4d00*/  FFMA.FTZ R35, R36, R35, -0.24046532809734344482 ;  /* 0xbe763c8b24237423 */ /* 0x000fe20000010023 */
[----:B------:R-:W-:Y:S01]  /*4d10*/  FFMA.FTZ R27, R26, R27, 0.48089820146560668945 ;  /* 0x3ef6384a1a1b7423 */ /* 0x000fe2000001001b */
[----:B------:R-:W-:Y:S01]  /*4d20*/  FFMA.FTZ R29, R30, R29, 0.28857114911079406738 ;  /* 0x3e93bf991e1d7423 */ /* 0x000fe2000001001d */
[C---:B------:R-:W-:Y:S01]  /*4d30*/  FFMA.FTZ R28, R31.reuse, R28, 0.28857114911079406738 ;  /* 0x3e93bf991f1c7423 */ /* 0x040fe2000001001c */
[----:B------:R-:W-:Y:S01]  /*4d40*/  FFMA.FTZ R35, R36, R35, 0.28857114911079406738 ;  /* 0x3e93bf9924237423 */ /* 0x000fe20000010023 */
[----:B------:R-:W-:Y:S01]  /*4d50*/  FFMA.FTZ R27, R26, R27, -0.72134751081466674805 ;  /* 0xbf38aa3b1a1b7423 */ /* 0x000fe2000001001b */
[----:B------:R-:W-:Y:S01]  /*4d60*/  FFMA.FTZ R29, R30, R29, -0.36067417263984680176 ;  /* 0xbeb8aa491e1d7423 */ /* 0x000fe2000001001d */
[----:B------:R-:W-:Y:S01]  /*4d70*/  FFMA.FTZ R28, R31, R28, -0.36067417263984680176 ;  /* 0xbeb8aa491f1c7423 */ /* 0x000fe2000001001c */
[----:B------:R-:W-:Y:S01]  /*4d80*/  FFMA.FTZ R35, R36, R35, -0.36067417263984680176 ;  /* 0xbeb8aa4924237423 */ /* 0x000fe20000010023 */
[----:B------:R-:W-:Y:S01]  /*4d90*/  FMUL R27, R26, R27 ;  /* 0x0000001b1a1b7220 */ /* 0x000fe20000400000 */
[----:B------:R-:W-:Y:S01]  /*4da0*/  ISETP.GE.U32.AND P2, PT, R17, 0x7f800000, PT ;  /* 0x7f8000001100780c */ /* 0x000fe20003f46070 */
[C---:B------:R-:W-:Y:S01]  /*4db0*/  FFMA.FTZ R28, R31.reuse, R28, 0.48089820146560668945 ;  /* 0x3ef6384a1f1c7423 */ /* 0x040fe2000001001c */
[----:B------:R-:W-:Y:S01]  /*4dc0*/  FFMA.FTZ R29, R30, R29, 0.48089820146560668945 ;  /* 0x3ef6384a1e1d7423 */ /* 0x000fe2000001001d */
[----:B------:R-:W-:Y:S01]  /*4dd0*/  FFMA.FTZ R35, R36, R35, 0.48089820146560668945 ;  /* 0x3ef6384a24237423 */ /* 0x000fe20000010023 */
[----:B------:R-:W-:Y:S01]  /*4de0*/  FMUL R27, R26, R27 ;  /* 0x0000001b1a1b7220 */ /* 0x000fe20000400000 */
[----:B------:R-:W-:Y:S01]  /*4df0*/  FSEL R33, RZ, -23, P3 ;  /* 0xc1b80000ff217808 */ /* 0x000fe20001800000 */
[----:B------:R-:W-:Y:S01]  /*4e00*/  FFMA.FTZ R28, R31, R28, -0.72134751081466674805 ;  /* 0xbf38aa3b1f1c7423 */ /* 0x000fe2000001001c */
[----:B------:R-:W-:Y:S01]  /*4e10*/  ISETP.GE.U32.AND P3, PT, R19, 0x7f800000, PT ;  /* 0x7f8000001300780c */ /* 0x000fe20003f66070 */
[----:B------:R-:W-:Y:S01]  /*4e20*/  FFMA.FTZ R29, R30, R29, -0.72134751081466674805 ;  /* 0xbf38aa3b1e1d7423 */ /* 0x000fe2000001001d */
[----:B------:R-:W-:Y:S01]  /*4e30*/  ISETP.GE.U32.AND P4, PT, R196, 0x7f800000, PT ;  /* 0x7f800000c400780c */ /* 0x000fe20003f86070 */
[----:B------:R-:W-:Y:S01]  /*4e40*/  FFMA.FTZ R35, R36, R35, -0.72134751081466674805 ;  /* 0xbf38aa3b24237423 */ /* 0x000fe20000010023 */
[----:B------:R-:W-:Y:S01]  /*4e50*/  ISETP.GE.U32.AND P1, PT, R197, 0x7f800000, PT ;  /* 0x7f800000c500780c */ /* 0x000fe20003f26070 */
[----:B------:R-:W-:Y:S01]  /*4e60*/  FFMA.FTZ R26, R26, 1.4426950216293334961, R27 ;  /* 0x3fb8aa3b1a1a7823 */ /* 0x000fe2000001001b */
[----:B------:R-:W-:Y:S01]  /*4e70*/  FMUL R28, R31, R28 ;  /* 0x0000001c1f1c7220 */ /* 0x000fe20000400000 */
[----:B------:R-:W-:Y:S01]  /*4e80*/  FMUL R29, R30, R29 ;  /* 0x0000001d1e1d7220 */ /* 0x000fe20000400000 */
[----:B------:R-:W-:Y:S01]  /*4e90*/  FMUL R35, R36, R35 ;  /* 0x0000002324237220 */ /* 0x000fe20000400000 */
[----:B------:R-:W-:Y:S01]  /*4ea0*/  FADD R25, R25, R26 ;  /* 0x0000001a19197221 */ /* 0x000fe20000000000 */
[----:B------:R-:W-:Y:S01]  /*4eb0*/  @P2 MOV R26, 0x7f800000 ;  /* 0x7f800000001a2802 */ /* 0x000fe20000000f00 */
[----:B------:R-:W-:Y:S01]  /*4ec0*/  FMUL R28, R31, R28 ;  /* 0x0000001c1f1c7220 */ /* 0x000fe20000400000 */
[----:B------:R-:W-:-:S04]  /*4ed0*/  DEPBAR.LE SB0, 0x0 ;  /* 0x000080000000791a */ /* 0x000fc80000000000 */
[----:B------:R-:W-:Y:S01]  /*4ee0*/  FMUL R29, R30, R29 ;  /* 0x0000001d1e1d7220 */ /* 0x000fe20000400000 */
[----:B------:R-:W-:Y:S01]  /*4ef0*/  FMUL R35, R36, R35 ;  /* 0x0000002324237220 */ /* 0x000fe20000400000 */
[----:B------:R-:W1:Y:S01]  /*4f00*/  MUFU.RCP R193, R193 ;  /* 0x000000c100c17308 */ /* 0x000e620000001000 */
[----:B------:R-:W-:Y:S01]  /*4f10*/  FFMA.FTZ R31, R31, 1.4426950216293334961, R28 ;  /* 0x3fb8aa3b1f1f7823 */ /* 0x000fe2000001001c */
[C---:B------:R-:W-:Y:S01]  /*4f20*/  FSETP.NEU.AND P0, PT, R17.reuse, RZ, PT ;  /* 0x000000ff1100720b */ /* 0x040fe20003f0d000 */
[----:B------:R-:W-:Y:S01]  /*4f30*/  @P2 FFMA.FTZ R25, R17, R26, +INF ;  /* 0x7f80000011192423 */ /* 0x000fe2000001001a */
[----:B------:R-:W-:Y:S01]  /*4f40*/  FFMA.FTZ R33, R38, 1.1920928955078125e-07, R33 ;  /* 0x3400000026217823 */ /* 0x000fe20000010021 */
[----:B------:R-:W-:Y:S01]  /*4f50*/  FFMA.FTZ R29, R30, 1.4426950216293334961, R29 ;  /* 0x3fb8aa3b1e1d7823 */ /* 0x000fe2000001001d */
[----:B------:R-:W-:Y:S01]  /*4f60*/  FFMA.FTZ R36, R36, 1.4426950216293334961, R35 ;  /* 0x3fb8aa3b24247823 */ /* 0x000fe20000010023 */
[----:B------:R-:W-:Y:S01]  /*4f70*/  @P3 MOV R28, 0x7f800000 ;  /* 0x7f800000001c3802 */ /* 0x000fe20000000f00 */
[----:B------:R-:W-:Y:S01]  /*4f80*/  FADD R31, R34, R31 ;  /* 0x0000001f221f7221 */ /* 0x000fe20000000000 */
[----:B------:R-:W-:Y:S01]  /*4f90*/  @P4 MOV R17, 0x7f800000 ;  /* 0x7f80000000114802 */ /* 0x000fe20000000f00 */
[----:B------:R-:W-:Y:S01]  /*4fa0*/  FADD R29, R32, R29 ;  /* 0x0000001d201d7221 */ /* 0x000fe20000000000 */
[----:B------:R-:W-:Y:S01]  /*4fb0*/  @P1 MOV R26, 0x7f800000 ;  /* 0x7f800000001a1802 */ /* 0x000fe20000000f00 */
[----:B------:R-:W-:Y:S01]  /*4fc0*/  FADD R33, R33, R36 ;  /* 0x0000002421217221 */ /* 0x000fe20000000000 */
[C---:B------:R-:W-:Y:S01]  /*4fd0*/  @P3 FFMA.FTZ R29, R19.reuse, R28, +INF ;  /* 0x7f800000131d3423 */ /* 0x040fe2000001001c */
[C---:B------:R-:W-:Y:S01]  /*4fe0*/  @P4 FFMA.FTZ R31, R196.reuse, R17, +INF ;  /* 0x7f800000c41f4423 */ /* 0x040fe20000010011 */
[----:B------:R-:W-:Y:S01]  /*4ff0*/  FSETP.NEU.AND P5, PT, R19, RZ, PT ;  /* 0x000000ff1300720b */ /* 0x000fe20003fad000 */
[----:B------:R-:W-:Y:S01]  /*5000*/  @P1 FFMA.FTZ R33, R197, R26, +INF ;  /* 0x7f800000c5211423 */ /* 0x000fe2000001001a */
[----:B------:R-:W-:Y:S01]  /*5010*/  FSETP.NEU.AND P2, PT, R196, RZ, PT ;  /* 0x000000ffc400720b */ /* 0x000fe20003f4d000 */
[----:B-1----:R-:W-:Y:S01]  /*5020*/  FMUL R45, R193, R40 ;  /* 0x00000028c12d7220 */ /* 0x002fe20000400000 */
[----:B------:R-:W-:Y:S01]  /*5030*/  FSETP.NEU.AND P3, PT, R197, RZ, PT ;  /* 0x000000ffc500720b */ /* 0x000fe20003f6d000 */
[----:B------:R-:W1:Y:S01]  /*5040*/  LDC.64 R26, c[0x0][0x230] ;  /* 0x00008c00ff1a7b82 */ /* 0x000e620000000a00 */
[----:B------:R-:W-:Y:S01]  /*5050*/  FSEL R25, R25, -INF , P0 ;  /* 0xff80000019197808 */ /* 0x000fe20000000000 */
[----:B------:R-:W-:Y:S01]  /*5060*/  FMUL R49, R193, R44 ;  /* 0x0000002cc1317220 */ /* 0x000fe20000400000 */
[----:B------:R-:W-:Y:S01]  /*5070*/  FSEL R29, R29, -INF , P5 ;  /* 0xff8000001d1d7808 */ /* 0x000fe20002800000 */
[----:B------:R-:W-:Y:S01]  /*5080*/  FMUL R51, R195, R46 ;  /* 0x0000002ec3337220 */ /* 0x000fe20000400000 */
[----:B------:R-:W-:Y:S01]  /*5090*/  FSEL R31, R31, -INF , P2 ;  /* 0xff8000001f1f7808 */ /* 0x000fe20001000000 */
[----:B------:R-:W-:Y:S01]  /*50a0*/  FADD R25, R188, R25 ;  /* 0x00000019bc197221 */ /* 0x000fe20000000000 */
[----:B------:R-:W-:Y:S01]  /*50b0*/  FSEL R33, R33, -INF , P3 ;  /* 0xff80000021217808 */ /* 0x000fe20001800000 */
[----:B------:R-:W-:Y:S01]  /*50c0*/  FADD R29, R80, R29 ;  /* 0x0000001d501d7221 */ /* 0x000fe20000000000 */
[----:B------:R-:W-:Y:S01]  /*50d0*/  LEA R40, R18, R85, 0x1 ;  /* 0x0000005512287211 */ /* 0x000fe200078e08ff */
[----:B------:R-:W-:Y:S01]  /*50e0*/  BAR.SYNC.DEFER_BLOCKING 0x0 ;  /* 0x0000000000007b1d */ /* 0x000fe20000010000 */
[----:B------:R-:W-:Y:S01]  /*50f0*/  FADD R31, R58, R31 ;  /* 0x0000001f3a1f7221 */ /* 0x000fe20000000000 */
[----:B------:R-:W-:Y:S01]  /*5100*/  FADD R33, R24, R33 ;  /* 0x0000002118217221 */ /* 0x000fe20000000000 */
[C---:B------:R-:W-:Y:S01]  /*5110*/  PRMT R17, R2.reuse, 0x6540, R3 ;  /* 0x0000654002117816 */ /* 0x040fe20000000003 */
[C---:B------:R-:W-:Y:S01]  /*5120*/  FMUL R120, R193.reuse, R120 ;  /* 0x00000078c1787220 */ /* 0x040fe20000400000 */
[----:B------:R-:W-:Y:S01]  /*5130*/  LOP3.LUT R2, R2, 0xff, RZ, 0xc0, !PT ;  /* 0x000000ff02027812 */ /* 0x000fe200078ec0ff */
[C---:B------:R-:W-:Y:S01]  /*5140*/  FMUL R121, R193.reuse, R121 ;  /* 0x00000079c1797220 */ /* 0x040fe20000400000 */
[----:B------:R-:W-:Y:S01]  /*5150*/  SHF.L.U32 R3, R0, 0x5, RZ ;  /* 0x0000000500037819 */ /* 0x000fe200000006ff */
[C---:B------:R-:W-:Y:S01]  /*5160*/  FMUL R124, R193.reuse, R124 ;  /* 0x0000007cc17c7220 */ /* 0x040fe20000400000 */
[----:B------:R-:W-:Y:S01]  /*5170*/  LEA R19, R2, UR20, 0x2 ;  /* 0x0000001402137c11 */ /* 0x000fe2000f8e10ff */
[C---:B------:R-:W-:Y:S01]  /*5180*/  FMUL R125, R193.reuse, R125 ;  /* 0x0000007dc17d7220 */ /* 0x040fe20000400000 */
[----:B------:R-:W-:Y:S01]  /*5190*/  SHF.R.U32.HI R0, RZ, 0x2, R15 ;  /* 0x00000002ff007819 */ /* 0x000fe2000001160f */
[----:B------:R-:W-:Y:S01]  /*51a0*/  FMUL R128, R193, R128 ;  /* 0x00000080c1807220 */ /* 0x000fe20000400000 */
[----:B------:R-:W-:Y:S01]  /*51b0*/  LOP3.LUT R24, R15, 0x1000, RZ, 0xfc, !PT ;  /* 0x000010000f187812 */ /* 0x000fe200078efcff */
[----:B-1----:R-:W-:Y:S01]  /*51c0*/  IMAD.WIDE.U32 R2, R3, 0x4, R26 ;  /* 0x0000000403027825 */ /* 0x002fe200078e001a */
[----:B------:R-:W-:-:S03]  /*51d0*/  LOP3.LUT R0, R0, 0x1f0, RZ, 0xc0, !PT ;  /* 0x000001f000007812 */ /* 0x000fc600078ec0ff */
[C---:B------:R-:W-:Y:S01]  /*51e0*/  FMUL R129, R193.reuse, R129 ;  /* 0x00000081c1817220 */ /* 0x040fe20000400000 */
[----:B------:R-:W-:Y:S01]  /*51f0*/  LEA R18, R18, R87, 0x5 ;  /* 0x0000005712127211 */ /* 0x000fe200078e28ff */
[----:B------:R-:W-:Y:S01]  /*5200*/  FMUL R132, R193, R132 ;  /* 0x00000084c1847220 */ /* 0x000fe20000400000 */
[----:B------:R-:W-:Y:S01]  /*5210*/  LOP3.LUT R26, R15, 0x1800, RZ, 0xfc, !PT ;  /* 0x000018000f1a7812 */ /* 0x000fe200078efcff */
[----:B------:R-:W-:Y:S01]  /*5220*/  IMAD.WIDE R2, R17, 0x4, R2 ;  /* 0x0000000411027825 */ /* 0x000fe200078e0202 */
[----:B------:R-:W-:-:S03]  /*5230*/  LOP3.LUT R17, R15, 0x800, RZ, 0xfc, !PT ;  /* 0x000008000f117812 */ /* 0x000fc600078efcff */
[C---:B------:R-:W-:Y:S01]  /*5240*/  FMUL R133, R193.reuse, R133 ;  /* 0x00000085c1857220 */ /* 0x040fe20000400000 */
[----:B------:R-:W-:Y:S01]  /*5250*/  IADD3 R0, R0, UR20, RZ ;  /* 0x0000001400007c10 */ /* 0x000fe2000fffe0ff */
[----:B------:R1:W-:Y:S01]  /*5260*/  STS [R40], R25 ;  /* 0x0000001928007388 */ /* 0x0003e20000000800 */
[----:B------:R-:W-:Y:S01]  /*5270*/  SHF.R.U32.HI R17, RZ, 0x2, R17 ;  /* 0x00000002ff117819 */ /* 0x000fe20000011611 */
[----:B------:R-:W-:Y:S01]  /*5280*/  FMUL R136, R193, R136 ;  /* 0x00000088c1887220 */ /* 0x000fe20000400000 */
[----:B------:R-:W-:Y:S01]  /*5290*/  SHF.R.U32.HI R26, RZ, 0x2, R26 ;  /* 0x00000002ff1a7819 */ /* 0x000fe2000001161a */
[----:B------:R-:W-:Y:S01]  /*52a0*/  STS [R40+0x20], R29 ;  /* 0x0000201d28007388 */ /* 0x000fe20000000800 */
[----:B------:R-:W-:Y:S01]  /*52b0*/  LEA R44, R15, R0, 0x1 ;  /* 0x000000000f2c7211 */ /* 0x000fe200078e08ff */
[C---:B------:R-:W-:Y:S01]  /*52c0*/  FMUL R137, R193.reuse, R137 ;  /* 0x00000089c1897220 */ /* 0x040fe20000400000 */
[----:B------:R-:W-:Y:S01]  /*52d0*/  SHF.R.U32.HI R0, RZ, 0x2, R18 ;  /* 0x00000002ff007819 */ /* 0x000fe20000011612 */
[----:B------:R-:W-:Y:S01]  /*52e0*/  STS [R40+0x200], R31 ;  /* 0x0002001f28007388 */ /* 0x000fe20000000800 */
[----:B------:R-:W-:Y:S01]  /*52f0*/  LOP3.LUT R26, R26, 0x7f0, RZ, 0xc0, !PT ;  /* 0x000007f01a1a7812 */ /* 0x000fe200078ec0ff */
[----:B------:R-:W-:Y:S01]  /*5300*/  FMUL R140, R193, R140 ;  /* 0x0000008cc18c7220 */ /* 0x000fe20000400000 */
[----:B-1----:R-:W-:Y:S01]  /*5310*/  SHF.R.U32.HI R25, RZ, 0x2, R24 ;  /* 0x00000002ff197819 */ /* 0x002fe20000011618 */
[----:B------:R-:W-:Y:S01]  /*5320*/  STS [R40+0x220], R33 ;  /* 0x0002202128007388 */ /* 0x000fe20000000800 */
[----:B------:R-:W-:Y:S01]  /*5330*/  LOP3.LUT R24, R17, 0x3f0, RZ, 0xc0, !PT ;  /* 0x000003f011187812 */ /* 0x000fe200078ec0ff */
[C---:B------:R-:W-:Y:S01]  /*5340*/  FMUL R144, R193.reuse, R144 ;  /* 0x00000090c1907220 */ /* 0x040fe20000400000 */
[----:B------:R-:W-:Y:S01]  /*5350*/  IADD3 R17, R18, 0x200, RZ ;  /* 0x0000020012117810 */ /* 0x000fe20007ffe0ff */
[----:B------:R-:W-:Y:S01]  /*5360*/  BAR.SYNC.DEFER_BLOCKING 0x0 ;  /* 0x0000000000007b1d */ /* 0x000fe20000010000 */
[----:B------:R-:W-:Y:S01]  /*5370*/  IADD3 R24, R24, UR20, RZ ;  /* 0x0000001418187c10 */ /* 0x000fe2000fffe0ff */
[----:B------:R-:W-:Y:S01]  /*5380*/  FMUL R148, R193, R148 ;  /* 0x00000094c1947220 */ /* 0x000fe20000400000 */
[----:B------:R-:W-:Y:S01]  /*5390*/  SHF.R.U32.HI R17, RZ, 0x2, R17 ;  /* 0x00000002ff117819 */ /* 0x000fe20000011611 */
[----:B------:R-:W-:Y:S01]  /*53a0*/  FMUL R126, R195, R126 ;  /* 0x0000007ec37e7220 */ /* 0x000fe20000400000 */
[----:B------:R-:W-:Y:S01]  /*53b0*/  LOP3.LUT R25, R25, 0x5f0, RZ, 0xc0, !PT ;  /* 0x000005f019197812 */ /* 0x000fe200078ec0ff */
[----:B------:R-:W-:Y:S01]  /*53c0*/  FMUL R130, R195, R130 ;  /* 0x00000082c3827220 */ /* 0x000fe20000400000 */
[----:B------:R-:W-:Y:S01]  /*53d0*/  LEA R46, R15, R24, 0x1 ;  /* 0x000000180f2e7211 */ /* 0x000fe200078e08ff */
[C---:B------:R-:W-:Y:S01]  /*53e0*/  FMUL R134, R195.reuse, R134 ;  /* 0x00000086c3867220 */ /* 0x040fe20000400000 */
[----:B------:R-:W-:Y:S01]  /*53f0*/  LOP3.LUT R0, R0, 0x7f8, RZ, 0xc0, !PT ;  /* 0x000007f800007812 */ /* 0x000fe200078ec0ff */
[----:B------:R-:W-:Y:S01]  /*5400*/  FMUL R138, R195, R138 ;  /* 0x0000008ac38a7220 */ /* 0x000fe20000400000 */
[----:B------:R-:W-:Y:S01]  /*5410*/  LOP3.LUT R24, R17, 0x7f8, RZ, 0xc0, !PT ;  /* 0x000007f811187812 */ /* 0x000fe200078ec0ff */
[C---:B------:R-:W-:Y:S01]  /*5420*/  FMUL R142, R195.reuse, R142 ;  /* 0x0000008ec38e7220 */ /* 0x040fe20000400000 */
[----:B------:R-:W-:Y:S01]  /*5430*/  IADD3 R30, R26, UR20, RZ ;  /* 0x000000141a1e7c10 */ /* 0x000fe2000fffe0ff */
[----:B------:R-:W-:Y:S01]  /*5440*/  FMUL R47, R195, R42 ;  /* 0x0000002ac32f7220 */ /* 0x000fe20000400000 */
[----:B------:R-:W-:Y:S01]  /*5450*/  LOP3.LUT R26, R17, 0x7f0, RZ, 0xc0, !PT ;  /* 0x000007f0111a7812 */ /* 0x000fe200078ec0ff */
[----:B------:R-:W-:Y:S01]  /*5460*/  FMUL R146, R195, R146 ;  /* 0x00000092c3927220 */ /* 0x000fe20000400000 */
[----:B------:R-:W-:Y:S01]  /*5470*/  IADD3 R28, R25, UR20, RZ ;  /* 0x00000014191c7c10 */ /* 0x000fe2000fffe0ff */
[----:B------:R-:W-:Y:S01]  /*5480*/  FMUL R150, R195, R150 ;  /* 0x00000096c3967220 */ /* 0x000fe20000400000 */
[----:B------:R-:W-:Y:S01]  /*5490*/  IADD3 R17, R0, UR20, RZ ;  /* 0x0000001400117c10 */ /* 0x000fe2000fffe0ff */
[----:B------:R-:W-:Y:S01]  /*54a0*/  FMUL R193, R193, R48 ;  /* 0x00000030c1c17220 */ /* 0x000fe20000400000 */
[----:B------:R-:W-:Y:S01]  /*54b0*/  IADD3 R25, R24, UR20, RZ ;  /* 0x0000001418197c10 */ /* 0x000fe2000fffe0ff */
[----:B------:R-:W-:Y:S01]  /*54c0*/  FMUL R195, R195, R50 ;  /* 0x00000032c3c37220 */ /* 0x000fe20000400000 */
[----:B------:R-:W-:Y:S01]  /*54d0*/  IADD3 R27, R26, UR20, RZ ;  /* 0x000000141a1b7c10 */ /* 0x000fe2000fffe0ff */
[----:B------:R-:W1:Y:S01]  /*54e0*/  LDS R19, [R19] ;  /* 0x0000000013137984 */ /* 0x000e620000000800 */
[----:B------:R-:W-:-:S02]  /*54f0*/  F2FP.F16.F32.PACK_AB R120, R121, R120 ;  /* 0x000000787978723e */ /* 0x000fc400000000ff */
[C---:B------:R-:W-:Y:S02]  /*5500*/  LEA R48, R15.reuse, R28, 0x1 ;  /* 0x0000001c0f307211 */ /* 0x040fe400078e08ff */
[----:B------:R-:W-:Y:S02]  /*5510*/  LEA R50, R15, R30, 0x1 ;  /* 0x0000001e0f327211 */ /* 0x000fe400078e08ff */
[C---:B------:R-:W-:Y:S02]  /*5520*/  LEA R0, R18.reuse, R17, 0x1 ;  /* 0x0000001112007211 */ /* 0x040fe400078e08ff */
[----:B------:R-:W-:Y:S02]  /*5530*/  LEA R15, R18, R25, 0x1 ;  /* 0x00000019120f7211 */ /* 0x000fe400078e08ff */
[----:B------:R-:W-:Y:S02]  /*5540*/  F2FP.F16.F32.PACK_AB R124, R125, R124 ;  /* 0x0000007c7d7c723e */ /* 0x000fe400000000ff */
[----:B------:R-:W-:-:S02]  /*5550*/  F2FP.F16.F32.PACK_AB R37, R37, R126 ;  /* 0x0000007e2525723e */ /* 0x000fc400000000ff */
[----:B------:R-:W-:Y:S02]  /*5560*/  LEA R42, R18, R27, 0x1 ;  /* 0x0000001b122a7211 */ /* 0x000fe400078e08ff */
[----:B------:R-:W-:Y:S02]  /*5570*/  F2FP.F16.F32.PACK_AB R128, R129, R128 ;  /* 0x000000808180723e */ /* 0x000fe400000000ff */
[----:B------:R-:W-:Y:S02]  /*5580*/  F2FP.F16.F32.PACK_AB R39, R39, R130 ;  /* 0x000000822727723e */ /* 0x000fe400000000ff */
[----:B------:R-:W-:Y:S02]  /*5590*/  F2FP.F16.F32.PACK_AB R132, R133, R132 ;  /* 0x000000848584723e */ /* 0x000fe400000000ff */
[----:B------:R-:W-:Y:S02]  /*55a0*/  F2FP.F16.F32.PACK_AB R41, R41, R134 ;  /* 0x000000862929723e */ /* 0x000fe400000000ff */
[----:B------:R-:W-:-:S02]  /*55b0*/  F2FP.F16.F32.PACK_AB R136, R137, R136 ;  /* 0x000000888988723e */ /* 0x000fc400000000ff */
[----:B------:R-:W-:Y:S02]  /*55c0*/  F2FP.F16.F32.PACK_AB R43, R43, R138 ;  /* 0x0000008a2b2b723e */ /* 0x000fe400000000ff */
[----:B------:R-:W-:Y:S02]  /*55d0*/  F2FP.F16.F32.PACK_AB R45, R45, R140 ;  /* 0x0000008c2d2d723e */ /* 0x000fe400000000ff */
[----:B------:R-:W-:Y:S02]  /*55e0*/  F2FP.F16.F32.PACK_AB R47, R47, R142 ;  /* 0x0000008e2f2f723e */ /* 0x000fe400000000ff */
[----:B------:R-:W-:Y:S02]  /*55f0*/  F2FP.F16.F32.PACK_AB R49, R49, R144 ;  /* 0x000000903131723e */ /* 0x000fe400000000ff */
[----:B------:R-:W-:Y:S02]  /*5600*/  F2FP.F16.F32.PACK_AB R51, R51, R146 ;  /* 0x000000923333723e */ /* 0x000fe400000000ff */
[----:B------:R-:W-:-:S02]  /*5610*/  F2FP.F16.F32.PACK_AB R148, R193, R148 ;  /* 0x00000094c194723e */ /* 0x000fc400000000ff */
[----:B------:R-:W-:Y:S01]  /*5620*/  F2FP.F16.F32.PACK_AB R150, R195, R150 ;  /* 0x00000096c396723e */ /* 0x000fe200000000ff */
[----:B-1----:R1:W-:Y:S01]  /*5630*/  STG.E desc[UR26][R2.64], R19 ;  /* 0x0000001302007986 */ /* 0x0023e2000c10191a */
[----:B------:R-:W-:Y:S02]  /*5640*/  F2FP.F16.F32.PACK_AB R53, R53, R88 ;  /* 0x000000583535723e */ /* 0x000fe400000000ff */
[----:B------:R-:W-:Y:S01]  /*5650*/  F2FP.F16.F32.PACK_AB R55, R55, R90 ;  /* 0x0000005a3737723e */ /* 0x000fe200000000ff */
[----:B------:R-:W-:Y:S01]  /*5660*/  BAR.SYNC.DEFER_BLOCKING 0x0 ;  /* 0x0000000000007b1d */ /* 0x000fe20000010000 */
[----:B------:R-:W-:Y:S02]  /*5670*/  F2FP.F16.F32.PACK_AB R57, R57, R92 ;  /* 0x0000005c3939723e */ /* 0x000fe400000000ff */
[----:B------:R-:W-:Y:S02]  /*5680*/  F2FP.F16.F32.PACK_AB R59, R59, R94 ;  /* 0x0000005e3b3b723e */ /* 0x000fe400000000ff */
[----:B------:R-:W-:-:S02]  /*5690*/  F2FP.F16.F32.PACK_AB R61, R61, R96 ;  /* 0x000000603d3d723e */ /* 0x000fc400000000ff */
[----:B------:R-:W-:Y:S01]  /*56a0*/  F2FP.F16.F32.PACK_AB R63, R63, R98 ;  /* 0x000000623f3f723e */ /* 0x000fe200000000ff */
[----:B-1----:R-:W-:Y:S01]  /*56b0*/  IMAD.WIDE.U32 R2, R12, UR5, RZ ;  /* 0x000000050c027c25 */ /* 0x002fe2000f8e00ff */
[----:B------:R-:W-:Y:S02]  /*56c0*/  F2FP.F16.F32.PACK_AB R65, R65, R100 ;  /* 0x000000644141723e */ /* 0x000fe400000000ff */
[----:B------:R-:W-:Y:S01]  /*56d0*/  F2FP.F16.F32.PACK_AB R67, R67, R102 ;  /* 0x000000664343723e */ /* 0x000fe200000000ff */
[----:B------:R-:W-:Y:S01]  /*56e0*/  IMAD.WIDE.U32 R18, R13, UR5, RZ ;  /* 0x000000050d127c25 */ /* 0x000fe2000f8e00ff */
[----:B------:R-:W-:Y:S02]  /*56f0*/  F2FP.F16.F32.PACK_AB R69, R69, R104 ;  /* 0x000000684545723e */ /* 0x000fe400000000ff */
[----:B------:R-:W-:Y:S02]  /*5700*/  F2FP.F16.F32.PACK_AB R71, R71, R106 ;  /* 0x0000006a4747723e */ /* 0x000fe400000000ff */
[----:B------:R-:W-:-:S02]  /*5710*/  F2FP.F16.F32.PACK_AB R73, R73, R108 ;  /* 0x0000006c4949723e */ /* 0x000fc400000000ff */
[----:B------:R-:W-:Y:S02]  /*5720*/  F2FP.F16.F32.PACK_AB R75, R75, R110 ;  /* 0x0000006e4b4b723e */ /* 0x000fe400000000ff */
[----:B------:R-:W-:Y:S02]  /*5730*/  F2FP.F16.F32.PACK_AB R77, R77, R112 ;  /* 0x000000704d4d723e */ /* 0x000fe400000000ff */
[----:B------:R-:W-:Y:S01]  /*5740*/  F2FP.F16.F32.PACK_AB R79, R79, R114 ;  /* 0x000000724f4f723e */ /* 0x000fe200000000ff */
[----:B------:R-:W-:Y:S01]  /*5750*/  STS [R0], R120 ;  /* 0x0000007800007388 */ /* 0x000fe20000000800 */
[----:B------:R-:W-:Y:S02]  /*5760*/  F2FP.F16.F32.PACK_AB R81, R81, R116 ;  /* 0x000000745151723e */ /* 0x000fe400000000ff */
[----:B------:R-:W-:Y:S01]  /*5770*/  F2FP.F16.F32.PACK_AB R83, R83, R118 ;  /* 0x000000765353723e */ /* 0x000fe200000000ff */
[----:B------:R-:W-:Y:S01]  /*5780*/  STS [R15+0x400], R122 ;  /* 0x0004007a0f007388 */ /* 0x000fe20000000800 */
[----:B------:R-:W-:-:S03]  /*5790*/  LEA R17, P1, R18, R7, 0x1 ;  /* 0x0000000712117211 */ /* 0x000fc600078208ff */
[----:B------:R-:W-:Y:S04]  /*57a0*/  STS [R0+0x10], R124 ;  /* 0x0000107c00007388 */ /* 0x000fe80000000800 */
[----:B------:R-:W-:Y:S04]  /*57b0*/  STS [R42+0x410], R37 ;  /* 0x000410252a007388 */ /* 0x000fe80000000800 */
[----:B------:R-:W-:Y:S04]  /*57c0*/  STS [R0+0x20], R128 ;  /* 0x0000208000007388 */ /* 0x000fe80000000800 */
[----:B------:R-:W-:Y:S04]  /*57d0*/  STS [R42+0x420], R39 ;  /* 0x000420272a007388 */ /* 0x000fe80000000800 */
[----:B------:R-:W-:Y:S04]  /*57e0*/  STS [R0+0x30], R132 ;  /* 0x0000308400007388 */ /* 0x000fe80000000800 */
[----:B------:R1:W-:Y:S04]  /*57f0*/  STS [R42+0x430], R41 ;  /* 0x000430292a007388 */ /* 0x0003e80000000800 */
[----:B------:R-:W-:Y:S04]  /*5800*/  STS [R0+0x40], R136 ;  /* 0x0000408800007388 */ /* 0x000fe80000000800 */
[----:B------:R2:W-:Y:S01]  /*5810*/  STS [R42+0x440], R43 ;  /* 0x0004402b2a007388 */ /* 0x0005e20000000800 */
[----:B-1----:R-:W-:-:S03]  /*5820*/  IMAD.WIDE.U32 R40, R14, UR5, RZ ;  /* 0x000000050e287c25 */ /* 0x002fc6000f8e00ff */
[----:B------:R1:W-:Y:S04]  /*5830*/  STS [R0+0x50], R45 ;  /* 0x0000502d00007388 */ /* 0x0003e80000000800 */
[----:B------:R3:W-:Y:S01]  /*5840*/  STS [R42+0x450], R47 ;  /* 0x0004502f2a007388 */ /* 0x0007e20000000800 */
[----:B--2---:R-:W-:-:S03]  /*5850*/  LEA R43, P0, R2, R7, 0x1 ;  /* 0x00000007022b7211 */ /* 0x004fc600078008ff */
[----:B------:R2:W-:Y:S01]  /*5860*/  STS [R0+0x60], R49 ;  /* 0x0000603100007388 */ /* 0x0005e20000000800 */
[----:B-1----:R-:W-:-:S03]  /*5870*/  IMAD R45, R12, UR4, R20 ;  /* 0x000000040c2d7c24 */ /* 0x002fc6000f8e0214 */
[----:B------:R1:W-:Y:S01]  /*5880*/  STS [R42+0x460], R51 ;  /* 0x000460332a007388 */ /* 0x0003e20000000800 */
[--C-:B---3--:R-:W-:Y:S01]  /*5890*/  IMAD R47, R13, UR4, R20.reuse ;  /* 0x000000040d2f7c24 */ /* 0x108fe2000f8e0214 */
[----:B------:R-:W-:Y:S02]  /*58a0*/  IADD3 R45, R3, R45, RZ ;  /* 0x0000002d032d7210 */ /* 0x000fe40007ffe0ff */
[----:B------:R-:W-:Y:S01]  /*58b0*/  STS [R0+0x70], R148 ;  /* 0x0000709400007388 */ /* 0x000fe20000000800 */
[----:B------:R-:W-:Y:S01]  /*58c0*/  IMAD.WIDE.U32 R12, R10, UR5, RZ ;  /* 0x000000050a0c7c25 */ /* 0x000fe2000f8e00ff */
[----:B------:R-:W-:Y:S02]  /*58d0*/  IADD3 R19, R19, R47, RZ ;  /* 0x0000002f13137210 */ /* 0x000fe40007ffe0ff */
[----:B------:R-:W-:Y:S01]  /*58e0*/  STS [R42+0x470], R150 ;  /* 0x000470962a007388 */ /* 0x000fe20000000800 */
[--C-:B--2---:R-:W-:Y:S02]  /*58f0*/  IMAD R49, R14, UR4, R20.reuse ;  /* 0x000000040e317c24 */ /* 0x104fe4000f8e0214 */
[----:B-1----:R-:W-:Y:S01]  /*5900*/  IMAD R51, R10, UR4, R20 ;  /* 0x000000040a337c24 */ /* 0x002fe2000f8e0214 */
[----:B------:R-:W-:Y:S01]  /*5910*/  BAR.SYNC.DEFER_BLOCKING 0x0 ;  /* 0x0000000000007b1d */ /* 0x000fe20000010000 */
[----:B------:R-:W-:-:S02]  /*5920*/  SHF.L.U32 R20, R16, 0x1, RZ ;  /* 0x0000000110147819 */ /* 0x000fc400000006ff */
[----:B------:R-:W-:Y:S02]  /*5930*/  IADD3 R3, R41, R49, RZ ;  /* 0x0000003129037210 */ /* 0x000fe40007ffe0ff */
[C---:B------:R-:W-:Y:S02]  /*5940*/  IADD3 R10, P3, R20.reuse, R11, RZ ;  /* 0x0000000b140a7210 */ /* 0x040fe40007f7e0ff */
[----:B------:R-:W-:Y:S02]  /*5950*/  IADD3 R22, P5, R20, R22, RZ ;  /* 0x0000001614167210 */ /* 0x000fe40007fbe0ff */
[----:B------:R-:W-:Y:S02]  /*5960*/  IADD3 R11, R13, R51, RZ ;  /* 0x000000330d0b7210 */ /* 0x000fe40007ffe0ff */
[----:B------:R-:W-:Y:S02]  /*5970*/  LEA.HI.X R19, R18, R8, R19, 0x1, P1 ;  /* 0x0000000812137211 */ /* 0x000fe400008f0c13 */
[----:B------:R-:W-:Y:S01]  /*5980*/  IADD3 R16, P1, R20, R43, RZ ;  /* 0x0000002b14107210 */ /* 0x000fe20007f3e0ff */
[----:B------:R-:W1:Y:S04]  /*5990*/  LDS.128 R36, [R44] ;  /* 0x000000002c247984 */ /* 0x000e680000000c00 */
[----:B------:R-:W2:Y:S04]  /*59a0*/  LDS.128 R32, [R46+0x1000] ;  /* 0x001000002e207984 */ /* 0x000ea80000000c00 */
[----:B------:R-:W3:Y:S04]  /*59b0*/  LDS.128 R28, [R48+0x2000] ;  /* 0x00200000301c7984 */ /* 0x000ee80000000c00 */
[----:B------:R-:W4:Y:S01]  /*59c0*/  LDS.128 R24, [R50+0x3000] ;  /* 0x0030000032187984 */ /* 0x000f220000000c00 */
[----:B------:R-:W-:Y:S06]  /*59d0*/  BAR.SYNC.DEFER_BLOCKING 0x0 ;  /* 0x0000000000007b1d */ /* 0x000fec0000010000 */
[----:B------:R-:W-:Y:S04]  /*59e0*/  STS [R0], R53 ;  /* 0x0000003500007388 */ /* 0x000fe80000000800 */
[----:B------:R5:W-:Y:S04]  /*59f0*/  STS [R15+0x400], R55 ;  /* 0x000400370f007388 */ /* 0x000be80000000800 */
[----:B------:R-:W-:Y:S04]  /*5a00*/  STS [R0+0x10], R57 ;  /* 0x0000103900007388 */ /* 0x000fe80000000800 */
[----:B------:R-:W-:Y:S01]  /*5a10*/  STS [R42+0x410], R59 ;  /* 0x0004103b2a007388 */ /* 0x000fe20000000800 */
[----:B-----5:R-:W-:-:S03]  /*5a20*/  LEA R15, P2, R40, R7, 0x1 ;  /* 0x00000007280f7211 */ /* 0x020fc600078408ff */
[----:B------:R-:W-:Y:S01]  /*5a30*/  STS [R0+0x20], R61 ;  /* 0x0000203d00007388 */ /* 0x000fe20000000800 */
[----:B------:R-:W-:-:S03]  /*5a40*/  LEA.HI.X R40, R40, R8, R3, 0x1, P2 ;  /* 0x0000000828287211 */ /* 0x000fc600010f0c03 */
[----:B------:R-:W-:Y:S01]  /*5a50*/  STS [R42+0x420], R63 ;  /* 0x0004203f2a007388 */ /* 0x000fe20000000800 */
[C---:B------:R-:W-:Y:S02]  /*5a60*/  IADD3 R14, P2, R20.reuse, R23, RZ ;  /* 0x00000017140e7210 */ /* 0x040fe40007f5e0ff */
[----:B------:R-:W-:Y:S01]  /*5a70*/  IADD3.X R23, RZ, R5, RZ, P5, !PT ;  /* 0x00000005ff177210 */ /* 0x000fe20002ffe4ff */
[----:B------:R-:W-:Y:S01]  /*5a80*/  STS [R0+0x30], R65 ;  /* 0x0000304100007388 */ /* 0x000fe20000000800 */
[----:B------:R-:W-:Y:S02]  /*5a90*/  IADD3 R18, P5, R20, R15, RZ ;  /* 0x0000000f14127210 */ /* 0x000fe40007fbe0ff */
[----:B------:R-:W-:Y:S01]  /*5aa0*/  IADD3.X R15, RZ, R9, RZ, P2, !PT ;  /* 0x00000009ff0f7210 */ /* 0x000fe200017fe4ff */
[----:B------:R-:W-:Y:S04]  /*5ab0*/  STS [R42+0x430], R67 ;  /* 0x000430432a007388 */ /* 0x000fe80000000800 */
[----:B------:R-:W-:Y:S04]  /*5ac0*/  STS [R0+0x40], R69 ;  /* 0x0000404500007388 */ /* 0x000fe80000000800 */
[----:B------:R-:W-:Y:S04]  /*5ad0*/  STS [R42+0x440], R71 ;  /* 0x000440472a007388 */ /* 0x000fe80000000800 */
[----:B------:R-:W-:Y:S04]  /*5ae0*/  STS [R0+0x50], R73 ;  /* 0x0000504900007388 */ /* 0x000fe80000000800 */
[----:B------:R-:W-:Y:S04]  /*5af0*/  STS [R42+0x450], R75 ;  /* 0x0004504b2a007388 */ /* 0x000fe80000000800 */
[----:B------:R-:W-:Y:S04]  /*5b00*/  STS [R0+0x60], R77 ;  /* 0x0000604d00007388 */ /* 0x000fe80000000800 */
[----:B------:R-:W-:Y:S04]  /*5b10*/  STS [R42+0x460], R79 ;  /* 0x0004604f2a007388 */ /* 0x000fe80000000800 */
[----:B------:R5:W-:Y:S04]  /*5b20*/  STS [R0+0x70], R81 ;  /* 0x0000705100007388 */ /* 0x000be80000000800 */
[----:B------:R-:W-:Y:S01]  /*5b30*/  STS [R42+0x470], R83 ;  /* 0x000470532a007388 */ /* 0x000fe20000000800 */
[----:B------:R-:W-:Y:S01]  /*5b40*/  BAR.SYNC.DEFER_BLOCKING 0x0 ;  /* 0x0000000000007b1d */ /* 0x000fe20000010000 */
[----:B-----5:R-:W-:-:S02]  /*5b50*/  LEA.HI.X R0, R2, R8, R45, 0x1, P0 ;  /* 0x0000000802007211 */ /* 0x020fc400000f0c2d */
[----:B------:R-:W-:Y:S02]  /*5b60*/  IADD3 R2, P4, R20, R21, RZ ;  /* 0x0000001514027210 */ /* 0x000fe40007f9e0ff */
[----:B------:R-:W-:Y:S02]  /*5b70*/  LEA R7, P0, R12, R7, 0x1 ;  /* 0x000000070c077211 */ /* 0x000fe400078008ff */
[----:B------:R-:W-:Y:S02]  /*5b80*/  IADD3.X R3, RZ, R4, RZ, P4, !PT ;  /* 0x00000004ff037210 */ /* 0x000fe400027fe4ff */
[----:B------:R-:W-:Y:S02]  /*5b90*/  IADD3 R4, P4, R20, R17, RZ ;  /* 0x0000001114047210 */ /* 0x000fe40007f9e0ff */
[----:B------:R-:W-:Y:S02]  /*5ba0*/  LEA.HI.X R8, R12, R8, R11, 0x1, P0 ;  /* 0x000000080c087211 */ /* 0x000fe400000f0c0b */
[----:B------:R-:W-:-:S02]  /*5bb0*/  IADD3.X R11, RZ, R6, RZ, P3, !PT ;  /* 0x00000006ff0b7210 */ /* 0x000fc40001ffe4ff */
[----:B------:R-:W-:Y:S02]  /*5bc0*/  IADD3 R20, P6, R20, R7, RZ ;  /* 0x0000000714147210 */ /* 0x000fe40007fde0ff */
[----:B------:R-:W-:Y:S02]  /*5bd0*/  IADD3.X R17, RZ, R0, RZ, P1, !PT ;  /* 0x00000000ff117210 */ /* 0x000fe40000ffe4ff */
[----:B------:R-:W-:Y:S02]  /*5be0*/  IADD3.X R5, RZ, R19, RZ, P4, !PT ;  /* 0x00000013ff057210 */ /* 0x000fe400027fe4ff */
[----:B------:R-:W-:Y:S01]  /*5bf0*/  IADD3.X R19, RZ, R40, RZ, P5, !PT ;  /* 0x00000028ff137210 */ /* 0x000fe20002ffe4ff */
[----:B------:R-:W5:Y:S01]  /*5c00*/  LDS.128 R52, [R44] ;  /* 0x000000002c347984 */ /* 0x000f620000000c00 */
[----:B------:R-:W-:-:S03]  /*5c10*/  IADD3.X R21, RZ, R8, RZ, P6, !PT ;  /* 0x00000008ff157210 */ /* 0x000fc600037fe4ff */
[----:B------:R-:W5:Y:S04]  /*5c20*/  LDS.128 R56, [R46+0x1000] ;  /* 0x001000002e387984 */ /* 0x000f680000000c00 */
[----:B------:R-:W5:Y:S04]  /*5c30*/  LDS.128 R60, [R48+0x2000] ;  /* 0x00200000303c7984 */ /* 0x000f680000000c00 */
[----:B------:R-:W5:Y:S04]  /*5c40*/  LDS.128 R64, [R50+0x3000] ;  /* 0x0030000032407984 */ /* 0x000f680000000c00 */
[----:B-1----:R-:W-:Y:S04]  /*5c50*/  STG.E.128 desc[UR26][R2.64], R36 ;  /* 0x0000002402007986 */ /* 0x002fe8000c101d1a */
[----:B--2---:R-:W-:Y:S04]  /*5c60*/  STG.E.128 desc[UR26][R22.64], R32 ;  /* 0x0000002016007986 */ /* 0x004fe8000c101d1a */
[----:B---3--:R-:W-:Y:S04]  /*5c70*/  STG.E.128 desc[UR26][R10.64], R28 ;  /* 0x0000001c0a007986 */ /* 0x008fe8000c101d1a */
[----:B----4-:R-:W-:Y:S04]  /*5c80*/  STG.E.128 desc[UR26][R14.64], R24 ;  /* 0x000000180e007986 */ /* 0x010fe8000c101d1a */
[----:B-----5:R-:W-:Y:S04]  /*5c90*/  STG.E.128 desc[UR26][R16.64], R52 ;  /* 0x0000003410007986 */ /* 0x020fe8000c101d1a */
[----:B------:R-:W-:Y:S04]  /*5ca0*/  STG.E.128 desc[UR26][R4.64], R56 ;  /* 0x0000003804007986 */ /* 0x000fe8000c101d1a */
[----:B------:R-:W-:Y:S04]  /*5cb0*/  STG.E.128 desc[UR26][R18.64], R60 ;  /* 0x0000003c12007986 */ /* 0x000fe8000c101d1a */
[----:B------:R-:W-:Y:S01]  /*5cc0*/  STG.E.128 desc[UR26][R20.64], R64 ;  /* 0x0000004014007986 */ /* 0x000fe2000c101d1a */
[----:B------:R-:W-:Y:S05]  /*5cd0*/  EXIT ;  /* 0x000000000000794d */ /* 0x000fea0003800000 */
.L_x_1:
[----:B------:R-:W-:-:S00]  /*5ce0*/  BRA `(.L_x_1) ;  /* 0xfffffffc00fc7947 */ /* 0x000fc0000383ffff */
[----:B------:R-:W-:-:S00]  /*5cf0*/  NOP ;  /* 0x0000000000007918 */ /* 0x000fc00000000000 */
        /* <DEDUP_REMOVED lines=8> */
.L_x_2:


//--------------------- .nv.global.init           --------------------------
	.section	.nv.global.init,"aw",@progbits
.nv.global.init:
	.type		_$_str,@object
	.size		_$_str,(.L_0 - _$_str)
_$_str:
        /*0000*/ 	.byte	0x5f, 0x5f, 0x43, 0x55, 0x44, 0x41, 0x5f, 0x46, 0x54, 0x5a, 0x00
.L_0:


//--------------------- .nv.shared._attn_fwd      --------------------------
	.section	.nv.shared._attn_fwd,"aw",@nobits
	.sectionflags	@""
	.align	16
	.zero		1024


//--------------------- .nv.shared.reserved.0     --------------------------
	.section	.nv.shared.reserved.0,"aw",@nobits
	.weak		__nv_reservedSMEM_offset_0_alias
	.size		__nv_reservedSMEM_offset_0_alias, 0, 0
	.other		__nv_reservedSMEM_offset_0_alias,@"STO_CUDA_RESERVED_SHARED STV_DEFAULT"
__nv_reservedSMEM_offset_0_alias:
	.zero		0


//--------------------- .nv.constant0._attn_fwd   --------------------------
	.section	.nv.constant0._attn_fwd,"a",@progbits
	.sectionflags	@""
	.align	4
.nv.constant0._attn_fwd:
	.zero		640


//--------------------- SYMBOLS --------------------------

	.type		.nv.reservedSmem.offset0,@object
	.size		.nv.reservedSmem.offset0,0x4
